//
// Generated by NVIDIA NVVM Compiler
//
// Compiler Build ID: CL-36424714
// Cuda compilation tools, release 13.0, V13.0.88
// Based on NVVM 20.0.0
//

.version 9.0
.target sm_100
.address_size 64

	// .globl	_Z20algoA_initial_kernelPKiS0_iiPj
.extern .func  (.param .b32 func_retval0) vprintf
(
	.param .b64 vprintf_param_0,
	.param .b64 vprintf_param_1
)
;
// _ZZ17algoA_iter_kerneliiPKjPjPiE4mids has been demoted
// _ZZ17algoA_iter_kerneliiPKjPjPiE8mids_len has been demoted
// _ZZ17algoA_iter_kerneliiPKjPjPiE13block_changed has been demoted
// _ZZ17algoA_iter_kerneliiPKjPjPiE13overflow_flag has been demoted
// _ZZ21external_count_kernelPKiS0_iPKjiiPjE7partial has been demoted
.global .align 1 .b8 $str[20] = {79, 118, 101, 114, 102, 108, 111, 119, 32, 116, 114, 105, 103, 103, 101, 114, 101, 100, 10};

.visible .entry _Z20algoA_initial_kernelPKiS0_iiPj(
	.param .u64 .ptr .align 1 _Z20algoA_initial_kernelPKiS0_iiPj_param_0,
	.param .u64 .ptr .align 1 _Z20algoA_initial_kernelPKiS0_iiPj_param_1,
	.param .u32 _Z20algoA_initial_kernelPKiS0_iiPj_param_2,
	.param .u32 _Z20algoA_initial_kernelPKiS0_iiPj_param_3,
	.param .u64 .ptr .align 1 _Z20algoA_initial_kernelPKiS0_iiPj_param_4
)
{
	.reg .pred 	%p<7>;
	.reg .b32 	%r<75>;
	.reg .b64 	%rd<35>;

	ld.param.u64 	%rd5, [_Z20algoA_initial_kernelPKiS0_iiPj_param_0];
	ld.param.u64 	%rd6, [_Z20algoA_initial_kernelPKiS0_iiPj_param_1];
	ld.param.u32 	%r17, [_Z20algoA_initial_kernelPKiS0_iiPj_param_2];
	ld.param.u32 	%r16, [_Z20algoA_initial_kernelPKiS0_iiPj_param_3];
	ld.param.u64 	%rd7, [_Z20algoA_initial_kernelPKiS0_iiPj_param_4];
	cvta.to.global.u64 	%rd1, %rd7;
	cvta.to.global.u64 	%rd2, %rd6;
	mov.u32 	%r18, %ctaid.x;
	mov.u32 	%r19, %ntid.x;
	mov.u32 	%r20, %tid.x;
	mad.lo.s32 	%r1, %r18, %r19, %r20;
	setp.ge.s32 	%p1, %r1, %r17;
	@%p1 bra 	$L__BB0_8;
	cvta.to.global.u64 	%rd8, %rd5;
	mul.wide.s32 	%rd9, %r1, 4;
	add.s64 	%rd10, %rd8, %rd9;
	ld.global.nc.u32 	%r2, [%rd10];
	ld.global.nc.u32 	%r3, [%rd10+4];
	mul.wide.s32 	%rd3, %r16, %r1;
	setp.ge.s32 	%p2, %r2, %r3;
	@%p2 bra 	$L__BB0_8;
	sub.s32 	%r21, %r3, %r2;
	and.b32  	%r4, %r21, 3;
	setp.eq.s32 	%p3, %r4, 0;
	mov.u32 	%r72, %r2;
	@%p3 bra 	$L__BB0_5;
	neg.s32 	%r70, %r4;
	mov.u32 	%r72, %r2;
$L__BB0_4:
	.pragma "nounroll";
	mul.wide.s32 	%rd11, %r72, 4;
	add.s64 	%rd12, %rd2, %rd11;
	ld.global.nc.u32 	%r22, [%rd12];
	shr.s32 	%r23, %r22, 31;
	shr.u32 	%r24, %r23, 27;
	add.s32 	%r25, %r22, %r24;
	shr.s32 	%r26, %r25, 5;
	and.b32  	%r27, %r22, 31;
	mov.b32 	%r28, 1;
	shl.b32 	%r29, %r28, %r27;
	cvt.s64.s32 	%rd13, %r26;
	add.s64 	%rd14, %rd3, %rd13;
	shl.b64 	%rd15, %rd14, 2;
	add.s64 	%rd16, %rd1, %rd15;
	ld.global.u32 	%r30, [%rd16];
	or.b32  	%r31, %r29, %r30;
	st.global.u32 	[%rd16], %r31;
	add.s32 	%r72, %r72, 1;
	add.s32 	%r70, %r70, 1;
	setp.ne.s32 	%p4, %r70, 0;
	@%p4 bra 	$L__BB0_4;
$L__BB0_5:
	sub.s32 	%r32, %r2, %r3;
	setp.gt.u32 	%p5, %r32, -4;
	@%p5 bra 	$L__BB0_8;
	sub.s32 	%r73, %r72, %r3;
	add.s64 	%rd4, %rd2, 8;
$L__BB0_7:
	mul.wide.s32 	%rd17, %r72, 4;
	add.s64 	%rd18, %rd4, %rd17;
	ld.global.nc.u32 	%r33, [%rd18+-8];
	shr.s32 	%r34, %r33, 31;
	shr.u32 	%r35, %r34, 27;
	add.s32 	%r36, %r33, %r35;
	shr.s32 	%r37, %r36, 5;
	and.b32  	%r38, %r33, 31;
	mov.b32 	%r39, 1;
	shl.b32 	%r40, %r39, %r38;
	cvt.s64.s32 	%rd19, %r37;
	add.s64 	%rd20, %rd3, %rd19;
	shl.b64 	%rd21, %rd20, 2;
	add.s64 	%rd22, %rd1, %rd21;
	ld.global.u32 	%r41, [%rd22];
	or.b32  	%r42, %r40, %r41;
	st.global.u32 	[%rd22], %r42;
	ld.global.nc.u32 	%r43, [%rd18+-4];
	shr.s32 	%r44, %r43, 31;
	shr.u32 	%r45, %r44, 27;
	add.s32 	%r46, %r43, %r45;
	shr.s32 	%r47, %r46, 5;
	and.b32  	%r48, %r43, 31;
	shl.b32 	%r49, %r39, %r48;
	cvt.s64.s32 	%rd23, %r47;
	add.s64 	%rd24, %rd3, %rd23;
	shl.b64 	%rd25, %rd24, 2;
	add.s64 	%rd26, %rd1, %rd25;
	ld.global.u32 	%r50, [%rd26];
	or.b32  	%r51, %r49, %r50;
	st.global.u32 	[%rd26], %r51;
	ld.global.nc.u32 	%r52, [%rd18];
	shr.s32 	%r53, %r52, 31;
	shr.u32 	%r54, %r53, 27;
	add.s32 	%r55, %r52, %r54;
	shr.s32 	%r56, %r55, 5;
	and.b32  	%r57, %r52, 31;
	shl.b32 	%r58, %r39, %r57;
	cvt.s64.s32 	%rd27, %r56;
	add.s64 	%rd28, %rd3, %rd27;
	shl.b64 	%rd29, %rd28, 2;
	add.s64 	%rd30, %rd1, %rd29;
	ld.global.u32 	%r59, [%rd30];
	or.b32  	%r60, %r58, %r59;
	st.global.u32 	[%rd30], %r60;
	ld.global.nc.u32 	%r61, [%rd18+4];
	shr.s32 	%r62, %r61, 31;
	shr.u32 	%r63, %r62, 27;
	add.s32 	%r64, %r61, %r63;
	shr.s32 	%r65, %r64, 5;
	and.b32  	%r66, %r61, 31;
	shl.b32 	%r67, %r39, %r66;
	cvt.s64.s32 	%rd31, %r65;
	add.s64 	%rd32, %rd3, %rd31;
	shl.b64 	%rd33, %rd32, 2;
	add.s64 	%rd34, %rd1, %rd33;
	ld.global.u32 	%r68, [%rd34];
	or.b32  	%r69, %r67, %r68;
	st.global.u32 	[%rd34], %r69;
	add.s32 	%r72, %r72, 4;
	add.s32 	%r73, %r73, 4;
	setp.ne.s32 	%p6, %r73, 0;
	@%p6 bra 	$L__BB0_7;
$L__BB0_8:
	ret;

}
	// .globl	_Z17algoA_iter_kerneliiPKjPjPi
.visible .entry _Z17algoA_iter_kerneliiPKjPjPi(
	.param .u32 _Z17algoA_iter_kerneliiPKjPjPi_param_0,
	.param .u32 _Z17algoA_iter_kerneliiPKjPjPi_param_1,
	.param .u64 .ptr .align 1 _Z17algoA_iter_kerneliiPKjPjPi_param_2,
	.param .u64 .ptr .align 1 _Z17algoA_iter_kerneliiPKjPjPi_param_3,
	.param .u64 .ptr .align 1 _Z17algoA_iter_kerneliiPKjPjPi_param_4
)
{
	.reg .pred 	%p<28>;
	.reg .b16 	%rs<10>;
	.reg .b32 	%r<157>;
	.reg .b64 	%rd<151>;
	// demoted variable
	.shared .align 4 .b8 _ZZ17algoA_iter_kerneliiPKjPjPiE4mids[4096];
	// demoted variable
	.shared .align 4 .u32 _ZZ17algoA_iter_kerneliiPKjPjPiE8mids_len;
	// demoted variable
	.shared .align 4 .u32 _ZZ17algoA_iter_kerneliiPKjPjPiE13block_changed;
	// demoted variable
	.shared .align 1 .u8 _ZZ17algoA_iter_kerneliiPKjPjPiE13overflow_flag;
	ld.param.u32 	%r49, [_Z17algoA_iter_kerneliiPKjPjPi_param_0];
	ld.param.u32 	%r50, [_Z17algoA_iter_kerneliiPKjPjPi_param_1];
	ld.param.u64 	%rd8, [_Z17algoA_iter_kerneliiPKjPjPi_param_2];
	ld.param.u64 	%rd9, [_Z17algoA_iter_kerneliiPKjPjPi_param_3];
	ld.param.u64 	%rd7, [_Z17algoA_iter_kerneliiPKjPjPi_param_4];
	cvta.to.global.u64 	%rd1, %rd9;
	cvta.to.global.u64 	%rd2, %rd8;
	mov.u32 	%r1, %ctaid.x;
	setp.ge.s32 	%p1, %r1, %r49;
	@%p1 bra 	$L__BB1_39;
	mov.u32 	%r2, %tid.x;
	setp.ne.s32 	%p2, %r2, 0;
	@%p2 bra 	$L__BB1_3;
	mov.b32 	%r51, 0;
	st.shared.u32 	[_ZZ17algoA_iter_kerneliiPKjPjPiE8mids_len], %r51;
	st.shared.u32 	[_ZZ17algoA_iter_kerneliiPKjPjPiE13block_changed], %r51;
	mov.b16 	%rs3, 0;
	st.shared.u8 	[_ZZ17algoA_iter_kerneliiPKjPjPiE13overflow_flag], %rs3;
$L__BB1_3:
	bar.sync 	0;
	cvt.u64.u32 	%rd10, %r1;
	cvt.s64.s32 	%rd3, %r50;
	mul.lo.s64 	%rd4, %rd3, %rd10;
	setp.ge.s32 	%p3, %r2, %r50;
	@%p3 bra 	$L__BB1_13;
	mov.u32 	%r3, %ntid.x;
	mov.u32 	%r139, %r2;
$L__BB1_5:
	cvt.s64.s32 	%rd11, %r139;
	add.s64 	%rd12, %rd4, %rd11;
	shl.b64 	%rd13, %rd12, 2;
	add.s64 	%rd14, %rd2, %rd13;
	ld.global.nc.u32 	%r140, [%rd14];
	setp.eq.s32 	%p4, %r140, 0;
	@%p4 bra 	$L__BB1_12;
	shl.b32 	%r6, %r139, 5;
$L__BB1_7:
	brev.b32 	%r52, %r140;
	bfind.shiftamt.u32 	%r53, %r52;
	add.s32 	%r54, %r140, -1;
	and.b32  	%r140, %r54, %r140;
	add.s32 	%r9, %r53, %r6;
	setp.ge.s32 	%p5, %r9, %r49;
	@%p5 bra 	$L__BB1_12;
	atom.shared.add.u32 	%r10, [_ZZ17algoA_iter_kerneliiPKjPjPiE8mids_len], 1;
	setp.gt.s32 	%p6, %r10, 1023;
	@%p6 bra 	$L__BB1_10;
	shl.b32 	%r55, %r10, 2;
	mov.u32 	%r56, _ZZ17algoA_iter_kerneliiPKjPjPiE4mids;
	add.s32 	%r57, %r56, %r55;
	st.shared.u32 	[%r57], %r9;
	bra.uni 	$L__BB1_11;
$L__BB1_10:
	mov.b16 	%rs4, 1;
	st.shared.u8 	[_ZZ17algoA_iter_kerneliiPKjPjPiE13overflow_flag], %rs4;
$L__BB1_11:
	setp.ne.s32 	%p7, %r140, 0;
	@%p7 bra 	$L__BB1_7;
$L__BB1_12:
	add.s32 	%r139, %r139, %r3;
	setp.lt.s32 	%p8, %r139, %r50;
	@%p8 bra 	$L__BB1_5;
$L__BB1_13:
	bar.sync 	0;
	ld.shared.u32 	%r141, [_ZZ17algoA_iter_kerneliiPKjPjPiE8mids_len];
	setp.lt.s32 	%p9, %r141, 1025;
	@%p9 bra 	$L__BB1_15;
	mov.b16 	%rs5, 1;
	st.shared.u8 	[_ZZ17algoA_iter_kerneliiPKjPjPiE13overflow_flag], %rs5;
	mov.b32 	%r141, 1024;
$L__BB1_15:
	setp.ge.s32 	%p10, %r2, %r50;
	@%p10 bra 	$L__BB1_34;
	setp.gt.s32 	%p11, %r141, 0;
	mov.u32 	%r14, %ntid.x;
	mov.u32 	%r156, %r2;
	@%p11 bra 	$L__BB1_17;
	bra.uni 	$L__BB1_40;
$L__BB1_17:
	and.b32  	%r15, %r141, 15;
	and.b32  	%r16, %r141, 7;
	and.b32  	%r17, %r141, 3;
	and.b32  	%r60, %r141, 2147483632;
	neg.s32 	%r18, %r60;
	mov.b16 	%rs9, 0;
	mov.u32 	%r142, %r2;
$L__BB1_18:
	setp.lt.u32 	%p13, %r141, 16;
	cvt.s64.s32 	%rd5, %r142;
	add.s64 	%rd6, %rd4, %rd5;
	shl.b64 	%rd20, %rd6, 2;
	add.s64 	%rd21, %rd2, %rd20;
	ld.global.nc.u32 	%r20, [%rd21];
	mov.b32 	%r150, 0;
	mov.u32 	%r155, %r20;
	@%p13 bra 	$L__BB1_21;
	mov.u32 	%r64, _ZZ17algoA_iter_kerneliiPKjPjPiE4mids;
	add.s32 	%r143, %r64, 32;
	mov.u32 	%r144, %r18;
	mov.u32 	%r155, %r20;
$L__BB1_20:
	.pragma "nounroll";
	and.b32  	%r150, %r141, 2147483632;
	ld.shared.s32 	%rd22, [%r143+-32];
	mad.lo.s64 	%rd23, %rd22, %rd3, %rd5;
	shl.b64 	%rd24, %rd23, 2;
	add.s64 	%rd25, %rd2, %rd24;
	ld.global.nc.u32 	%r65, [%rd25];
	or.b32  	%r66, %r65, %r155;
	ld.shared.s32 	%rd26, [%r143+-28];
	mad.lo.s64 	%rd27, %rd26, %rd3, %rd5;
	shl.b64 	%rd28, %rd27, 2;
	add.s64 	%rd29, %rd2, %rd28;
	ld.global.nc.u32 	%r67, [%rd29];
	or.b32  	%r68, %r67, %r66;
	ld.shared.s32 	%rd30, [%r143+-24];
	mad.lo.s64 	%rd31, %rd30, %rd3, %rd5;
	shl.b64 	%rd32, %rd31, 2;
	add.s64 	%rd33, %rd2, %rd32;
	ld.global.nc.u32 	%r69, [%rd33];
	or.b32  	%r70, %r69, %r68;
	ld.shared.s32 	%rd34, [%r143+-20];
	mad.lo.s64 	%rd35, %rd34, %rd3, %rd5;
	shl.b64 	%rd36, %rd35, 2;
	add.s64 	%rd37, %rd2, %rd36;
	ld.global.nc.u32 	%r71, [%rd37];
	or.b32  	%r72, %r71, %r70;
	ld.shared.s32 	%rd38, [%r143+-16];
	mad.lo.s64 	%rd39, %rd38, %rd3, %rd5;
	shl.b64 	%rd40, %rd39, 2;
	add.s64 	%rd41, %rd2, %rd40;
	ld.global.nc.u32 	%r73, [%rd41];
	or.b32  	%r74, %r73, %r72;
	ld.shared.s32 	%rd42, [%r143+-12];
	mad.lo.s64 	%rd43, %rd42, %rd3, %rd5;
	shl.b64 	%rd44, %rd43, 2;
	add.s64 	%rd45, %rd2, %rd44;
	ld.global.nc.u32 	%r75, [%rd45];
	or.b32  	%r76, %r75, %r74;
	ld.shared.s32 	%rd46, [%r143+-8];
	mad.lo.s64 	%rd47, %rd46, %rd3, %rd5;
	shl.b64 	%rd48, %rd47, 2;
	add.s64 	%rd49, %rd2, %rd48;
	ld.global.nc.u32 	%r77, [%rd49];
	or.b32  	%r78, %r77, %r76;
	ld.shared.s32 	%rd50, [%r143+-4];
	mad.lo.s64 	%rd51, %rd50, %rd3, %rd5;
	shl.b64 	%rd52, %rd51, 2;
	add.s64 	%rd53, %rd2, %rd52;
	ld.global.nc.u32 	%r79, [%rd53];
	or.b32  	%r80, %r79, %r78;
	ld.shared.s32 	%rd54, [%r143];
	mad.lo.s64 	%rd55, %rd54, %rd3, %rd5;
	shl.b64 	%rd56, %rd55, 2;
	add.s64 	%rd57, %rd2, %rd56;
	ld.global.nc.u32 	%r81, [%rd57];
	or.b32  	%r82, %r81, %r80;
	ld.shared.s32 	%rd58, [%r143+4];
	mad.lo.s64 	%rd59, %rd58, %rd3, %rd5;
	shl.b64 	%rd60, %rd59, 2;
	add.s64 	%rd61, %rd2, %rd60;
	ld.global.nc.u32 	%r83, [%rd61];
	or.b32  	%r84, %r83, %r82;
	ld.shared.s32 	%rd62, [%r143+8];
	mad.lo.s64 	%rd63, %rd62, %rd3, %rd5;
	shl.b64 	%rd64, %rd63, 2;
	add.s64 	%rd65, %rd2, %rd64;
	ld.global.nc.u32 	%r85, [%rd65];
	or.b32  	%r86, %r85, %r84;
	ld.shared.s32 	%rd66, [%r143+12];
	mad.lo.s64 	%rd67, %rd66, %rd3, %rd5;
	shl.b64 	%rd68, %rd67, 2;
	add.s64 	%rd69, %rd2, %rd68;
	ld.global.nc.u32 	%r87, [%rd69];
	or.b32  	%r88, %r87, %r86;
	ld.shared.s32 	%rd70, [%r143+16];
	mad.lo.s64 	%rd71, %rd70, %rd3, %rd5;
	shl.b64 	%rd72, %rd71, 2;
	add.s64 	%rd73, %rd2, %rd72;
	ld.global.nc.u32 	%r89, [%rd73];
	or.b32  	%r90, %r89, %r88;
	ld.shared.s32 	%rd74, [%r143+20];
	mad.lo.s64 	%rd75, %rd74, %rd3, %rd5;
	shl.b64 	%rd76, %rd75, 2;
	add.s64 	%rd77, %rd2, %rd76;
	ld.global.nc.u32 	%r91, [%rd77];
	or.b32  	%r92, %r91, %r90;
	ld.shared.s32 	%rd78, [%r143+24];
	mad.lo.s64 	%rd79, %rd78, %rd3, %rd5;
	shl.b64 	%rd80, %rd79, 2;
	add.s64 	%rd81, %rd2, %rd80;
	ld.global.nc.u32 	%r93, [%rd81];
	or.b32  	%r94, %r93, %r92;
	ld.shared.s32 	%rd82, [%r143+28];
	mad.lo.s64 	%rd83, %rd82, %rd3, %rd5;
	shl.b64 	%rd84, %rd83, 2;
	add.s64 	%rd85, %rd2, %rd84;
	ld.global.nc.u32 	%r95, [%rd85];
	or.b32  	%r155, %r95, %r94;
	add.s32 	%r144, %r144, 16;
	add.s32 	%r143, %r143, 64;
	setp.ne.s32 	%p14, %r144, 0;
	@%p14 bra 	$L__BB1_20;
$L__BB1_21:
	setp.eq.s32 	%p15, %r15, 0;
	@%p15 bra 	$L__BB1_31;
	add.s32 	%r97, %r15, -1;
	setp.lt.u32 	%p16, %r97, 7;
	@%p16 bra 	$L__BB1_24;
	shl.b32 	%r98, %r150, 2;
	mov.u32 	%r99, _ZZ17algoA_iter_kerneliiPKjPjPiE4mids;
	add.s32 	%r100, %r99, %r98;
	ld.shared.s32 	%rd86, [%r100];
	mad.lo.s64 	%rd87, %rd86, %rd3, %rd5;
	shl.b64 	%rd88, %rd87, 2;
	add.s64 	%rd89, %rd2, %rd88;
	ld.global.nc.u32 	%r101, [%rd89];
	ld.shared.s32 	%rd90, [%r100+4];
	mad.lo.s64 	%rd91, %rd90, %rd3, %rd5;
	shl.b64 	%rd92, %rd91, 2;
	add.s64 	%rd93, %rd2, %rd92;
	ld.global.nc.u32 	%r102, [%rd93];
	or.b32  	%r103, %r101, %r102;
	ld.shared.s32 	%rd94, [%r100+8];
	mad.lo.s64 	%rd95, %rd94, %rd3, %rd5;
	shl.b64 	%rd96, %rd95, 2;
	add.s64 	%rd97, %rd2, %rd96;
	ld.global.nc.u32 	%r104, [%rd97];
	or.b32  	%r105, %r103, %r104;
	ld.shared.s32 	%rd98, [%r100+12];
	mad.lo.s64 	%rd99, %rd98, %rd3, %rd5;
	shl.b64 	%rd100, %rd99, 2;
	add.s64 	%rd101, %rd2, %rd100;
	ld.global.nc.u32 	%r106, [%rd101];
	or.b32  	%r107, %r105, %r106;
	ld.shared.s32 	%rd102, [%r100+16];
	mad.lo.s64 	%rd103, %rd102, %rd3, %rd5;
	shl.b64 	%rd104, %rd103, 2;
	add.s64 	%rd105, %rd2, %rd104;
	ld.global.nc.u32 	%r108, [%rd105];
	or.b32  	%r109, %r107, %r108;
	ld.shared.s32 	%rd106, [%r100+20];
	mad.lo.s64 	%rd107, %rd106, %rd3, %rd5;
	shl.b64 	%rd108, %rd107, 2;
	add.s64 	%rd109, %rd2, %rd108;
	ld.global.nc.u32 	%r110, [%rd109];
	or.b32  	%r111, %r109, %r110;
	ld.shared.s32 	%rd110, [%r100+24];
	mad.lo.s64 	%rd111, %rd110, %rd3, %rd5;
	shl.b64 	%rd112, %rd111, 2;
	add.s64 	%rd113, %rd2, %rd112;
	ld.global.nc.u32 	%r112, [%rd113];
	or.b32  	%r113, %r111, %r112;
	ld.shared.s32 	%rd114, [%r100+28];
	mad.lo.s64 	%rd115, %rd114, %rd3, %rd5;
	shl.b64 	%rd116, %rd115, 2;
	add.s64 	%rd117, %rd2, %rd116;
	ld.global.nc.u32 	%r114, [%rd117];
	or.b32  	%r115, %r113, %r114;
	or.b32  	%r155, %r115, %r155;
	add.s32 	%r150, %r150, 8;
$L__BB1_24:
	setp.eq.s32 	%p17, %r16, 0;
	@%p17 bra 	$L__BB1_31;
	add.s32 	%r117, %r16, -1;
	setp.lt.u32 	%p18, %r117, 3;
	@%p18 bra 	$L__BB1_27;
	shl.b32 	%r118, %r150, 2;
	mov.u32 	%r119, _ZZ17algoA_iter_kerneliiPKjPjPiE4mids;
	add.s32 	%r120, %r119, %r118;
	ld.shared.s32 	%rd118, [%r120];
	mad.lo.s64 	%rd119, %rd118, %rd3, %rd5;
	shl.b64 	%rd120, %rd119, 2;
	add.s64 	%rd121, %rd2, %rd120;
	ld.global.nc.u32 	%r121, [%rd121];
	ld.shared.s32 	%rd122, [%r120+4];
	mad.lo.s64 	%rd123, %rd122, %rd3, %rd5;
	shl.b64 	%rd124, %rd123, 2;
	add.s64 	%rd125, %rd2, %rd124;
	ld.global.nc.u32 	%r122, [%rd125];
	or.b32  	%r123, %r121, %r122;
	ld.shared.s32 	%rd126, [%r120+8];
	mad.lo.s64 	%rd127, %rd126, %rd3, %rd5;
	shl.b64 	%rd128, %rd127, 2;
	add.s64 	%rd129, %rd2, %rd128;
	ld.global.nc.u32 	%r124, [%rd129];
	or.b32  	%r125, %r123, %r124;
	ld.shared.s32 	%rd130, [%r120+12];
	mad.lo.s64 	%rd131, %rd130, %rd3, %rd5;
	shl.b64 	%rd132, %rd131, 2;
	add.s64 	%rd133, %rd2, %rd132;
	ld.global.nc.u32 	%r126, [%rd133];
	or.b32  	%r127, %r125, %r126;
	or.b32  	%r155, %r127, %r155;
	add.s32 	%r150, %r150, 4;
$L__BB1_27:
	setp.eq.s32 	%p19, %r17, 0;
	@%p19 bra 	$L__BB1_31;
	setp.eq.s32 	%p20, %r17, 1;
	shl.b32 	%r128, %r150, 2;
	mov.u32 	%r129, _ZZ17algoA_iter_kerneliiPKjPjPiE4mids;
	add.s32 	%r41, %r129, %r128;
	ld.shared.s32 	%rd134, [%r41];
	mad.lo.s64 	%rd135, %rd134, %rd3, %rd5;
	shl.b64 	%rd136, %rd135, 2;
	add.s64 	%rd137, %rd2, %rd136;
	ld.global.nc.u32 	%r130, [%rd137];
	or.b32  	%r155, %r130, %r155;
	@%p20 bra 	$L__BB1_31;
	setp.eq.s32 	%p21, %r17, 2;
	ld.shared.s32 	%rd138, [%r41+4];
	mad.lo.s64 	%rd139, %rd138, %rd3, %rd5;
	shl.b64 	%rd140, %rd139, 2;
	add.s64 	%rd141, %rd2, %rd140;
	ld.global.nc.u32 	%r131, [%rd141];
	or.b32  	%r155, %r131, %r155;
	@%p21 bra 	$L__BB1_31;
	ld.shared.s32 	%rd142, [%r41+8];
	mad.lo.s64 	%rd143, %rd142, %rd3, %rd5;
	shl.b64 	%rd144, %rd143, 2;
	add.s64 	%rd145, %rd2, %rd144;
	ld.global.nc.u32 	%r132, [%rd145];
	or.b32  	%r155, %r132, %r155;
$L__BB1_31:
	cvt.u32.u64 	%r133, %rd5;
	setp.eq.s32 	%p22, %r155, %r20;
	selp.b16 	%rs9, %rs9, 1, %p22;
	add.s64 	%rd147, %rd1, %rd20;
	st.global.u32 	[%rd147], %r155;
	add.s32 	%r142, %r133, %r14;
	setp.lt.s32 	%p23, %r142, %r50;
	@%p23 bra 	$L__BB1_18;
	and.b16  	%rs7, %rs9, 255;
	setp.eq.s16 	%p24, %rs7, 0;
	@%p24 bra 	$L__BB1_34;
	mov.b32 	%r134, 1;
	st.shared.u32 	[_ZZ17algoA_iter_kerneliiPKjPjPiE13block_changed], %r134;
$L__BB1_34:
	setp.ne.s32 	%p25, %r2, 0;
	bar.sync 	0;
	@%p25 bra 	$L__BB1_39;
	ld.shared.u32 	%r135, [_ZZ17algoA_iter_kerneliiPKjPjPiE13block_changed];
	setp.eq.s32 	%p26, %r135, 0;
	@%p26 bra 	$L__BB1_37;
	cvta.to.global.u64 	%rd148, %rd7;
	atom.global.or.b32 	%r136, [%rd148], 1;
$L__BB1_37:
	ld.shared.u8 	%rs8, [_ZZ17algoA_iter_kerneliiPKjPjPiE13overflow_flag];
	setp.eq.s16 	%p27, %rs8, 0;
	@%p27 bra 	$L__BB1_39;
	mov.u64 	%rd149, $str;
	cvta.global.u64 	%rd150, %rd149;
	{ // callseq 0, 0
	.param .b64 param0;
	st.param.b64 	[param0], %rd150;
	.param .b64 param1;
	st.param.b64 	[param1], 0;
	.param .b32 retval0;
	call.uni (retval0), 
	vprintf, 
	(
	param0, 
	param1
	);
	ld.param.b32 	%r137, [retval0];
	} // callseq 0
$L__BB1_39:
	ret;
$L__BB1_40:
	cvt.s64.s32 	%rd15, %r156;
	add.s64 	%rd16, %rd4, %rd15;
	shl.b64 	%rd17, %rd16, 2;
	add.s64 	%rd18, %rd2, %rd17;
	ld.global.nc.u32 	%r59, [%rd18];
	add.s64 	%rd19, %rd1, %rd17;
	st.global.u32 	[%rd19], %r59;
	add.s32 	%r156, %r156, %r14;
	setp.lt.s32 	%p12, %r156, %r50;
	@%p12 bra 	$L__BB1_40;
	bra.uni 	$L__BB1_34;

}
	// .globl	_Z21external_count_kernelPKiS0_iPKjiiPj
.visible .entry _Z21external_count_kernelPKiS0_iPKjiiPj(
	.param .u64 .ptr .align 1 _Z21external_count_kernelPKiS0_iPKjiiPj_param_0,
	.param .u64 .ptr .align 1 _Z21external_count_kernelPKiS0_iPKjiiPj_param_1,
	.param .u32 _Z21external_count_kernelPKiS0_iPKjiiPj_param_2,
	.param .u64 .ptr .align 1 _Z21external_count_kernelPKiS0_iPKjiiPj_param_3,
	.param .u32 _Z21external_count_kernelPKiS0_iPKjiiPj_param_4,
	.param .u32 _Z21external_count_kernelPKiS0_iPKjiiPj_param_5,
	.param .u64 .ptr .align 1 _Z21external_count_kernelPKiS0_iPKjiiPj_param_6
)
{
	.reg .pred 	%p<31>;
	.reg .b32 	%r<245>;
	.reg .b64 	%rd<83>;
	// demoted variable
	.shared .align 4 .b8 _ZZ21external_count_kernelPKiS0_iPKjiiPjE7partial[1024];
	ld.param.u64 	%rd6, [_Z21external_count_kernelPKiS0_iPKjiiPj_param_0];
	ld.param.u64 	%rd8, [_Z21external_count_kernelPKiS0_iPKjiiPj_param_1];
	ld.param.u32 	%r41, [_Z21external_count_kernelPKiS0_iPKjiiPj_param_2];
	ld.param.u64 	%rd9, [_Z21external_count_kernelPKiS0_iPKjiiPj_param_3];
	ld.param.u32 	%r40, [_Z21external_count_kernelPKiS0_iPKjiiPj_param_5];
	ld.param.u64 	%rd7, [_Z21external_count_kernelPKiS0_iPKjiiPj_param_6];
	cvta.to.global.u64 	%rd1, %rd9;
	cvta.to.global.u64 	%rd2, %rd8;
	mov.u32 	%r1, %ctaid.x;
	setp.ge.s32 	%p1, %r1, %r41;
	@%p1 bra 	$L__BB2_22;
	cvta.to.global.u64 	%rd10, %rd6;
	mul.wide.u32 	%rd11, %r1, 4;
	add.s64 	%rd3, %rd10, %rd11;
	ld.global.nc.u32 	%r2, [%rd3];
	mov.u32 	%r3, %tid.x;
	setp.ge.s32 	%p2, %r3, %r40;
	mov.b32 	%r243, 0;
	@%p2 bra 	$L__BB2_16;
	ld.global.nc.u32 	%r4, [%rd3+4];
	cvt.u64.u32 	%rd4, %r40;
	mov.u32 	%r5, %ntid.x;
	sub.s32 	%r44, %r4, %r2;
	and.b32  	%r6, %r44, 7;
	and.b32  	%r7, %r44, 3;
	and.b32  	%r8, %r44, 1;
	and.b32  	%r45, %r44, -8;
	neg.s32 	%r9, %r45;
	mov.b32 	%r243, 0;
	mov.u32 	%r228, %r3;
$L__BB2_3:
	setp.ge.s32 	%p3, %r2, %r4;
	mov.b32 	%r242, 0;
	@%p3 bra 	$L__BB2_15;
	sub.s32 	%r49, %r2, %r4;
	setp.gt.u32 	%p4, %r49, -8;
	cvt.s64.s32 	%rd5, %r228;
	mov.b32 	%r242, 0;
	mov.u32 	%r234, %r2;
	@%p4 bra 	$L__BB2_7;
	mov.b32 	%r242, 0;
	mov.u32 	%r230, %r9;
	mov.u32 	%r234, %r2;
$L__BB2_6:
	.pragma "nounroll";
	mul.wide.s32 	%rd12, %r234, 4;
	add.s64 	%rd13, %rd2, %rd12;
	ld.global.nc.u32 	%r51, [%rd13];
	shr.s32 	%r52, %r51, 31;
	shr.u32 	%r53, %r52, 27;
	add.s32 	%r54, %r51, %r53;
	shr.s32 	%r55, %r54, 5;
	setp.eq.s32 	%p5, %r55, %r228;
	and.b32  	%r56, %r51, 31;
	mov.b32 	%r57, 1;
	shl.b32 	%r58, %r57, %r56;
	selp.b32 	%r59, %r58, 0, %p5;
	cvt.s64.s32 	%rd14, %r51;
	mad.lo.s64 	%rd15, %rd14, %rd4, %rd5;
	shl.b64 	%rd16, %rd15, 2;
	add.s64 	%rd17, %rd1, %rd16;
	ld.global.nc.u32 	%r60, [%rd17];
	or.b32  	%r61, %r60, %r242;
	or.b32  	%r62, %r61, %r59;
	ld.global.nc.u32 	%r63, [%rd13+4];
	shr.s32 	%r64, %r63, 31;
	shr.u32 	%r65, %r64, 27;
	add.s32 	%r66, %r63, %r65;
	shr.s32 	%r67, %r66, 5;
	setp.eq.s32 	%p6, %r67, %r228;
	and.b32  	%r68, %r63, 31;
	shl.b32 	%r69, %r57, %r68;
	selp.b32 	%r70, %r69, 0, %p6;
	cvt.s64.s32 	%rd18, %r63;
	mad.lo.s64 	%rd19, %rd18, %rd4, %rd5;
	shl.b64 	%rd20, %rd19, 2;
	add.s64 	%rd21, %rd1, %rd20;
	ld.global.nc.u32 	%r71, [%rd21];
	or.b32  	%r72, %r71, %r62;
	or.b32  	%r73, %r72, %r70;
	ld.global.nc.u32 	%r74, [%rd13+8];
	shr.s32 	%r75, %r74, 31;
	shr.u32 	%r76, %r75, 27;
	add.s32 	%r77, %r74, %r76;
	shr.s32 	%r78, %r77, 5;
	setp.eq.s32 	%p7, %r78, %r228;
	and.b32  	%r79, %r74, 31;
	shl.b32 	%r80, %r57, %r79;
	selp.b32 	%r81, %r80, 0, %p7;
	cvt.s64.s32 	%rd22, %r74;
	mad.lo.s64 	%rd23, %rd22, %rd4, %rd5;
	shl.b64 	%rd24, %rd23, 2;
	add.s64 	%rd25, %rd1, %rd24;
	ld.global.nc.u32 	%r82, [%rd25];
	or.b32  	%r83, %r82, %r73;
	or.b32  	%r84, %r83, %r81;
	ld.global.nc.u32 	%r85, [%rd13+12];
	shr.s32 	%r86, %r85, 31;
	shr.u32 	%r87, %r86, 27;
	add.s32 	%r88, %r85, %r87;
	shr.s32 	%r89, %r88, 5;
	setp.eq.s32 	%p8, %r89, %r228;
	and.b32  	%r90, %r85, 31;
	shl.b32 	%r91, %r57, %r90;
	selp.b32 	%r92, %r91, 0, %p8;
	cvt.s64.s32 	%rd26, %r85;
	mad.lo.s64 	%rd27, %rd26, %rd4, %rd5;
	shl.b64 	%rd28, %rd27, 2;
	add.s64 	%rd29, %rd1, %rd28;
	ld.global.nc.u32 	%r93, [%rd29];
	or.b32  	%r94, %r93, %r84;
	or.b32  	%r95, %r94, %r92;
	ld.global.nc.u32 	%r96, [%rd13+16];
	shr.s32 	%r97, %r96, 31;
	shr.u32 	%r98, %r97, 27;
	add.s32 	%r99, %r96, %r98;
	shr.s32 	%r100, %r99, 5;
	setp.eq.s32 	%p9, %r100, %r228;
	and.b32  	%r101, %r96, 31;
	shl.b32 	%r102, %r57, %r101;
	selp.b32 	%r103, %r102, 0, %p9;
	cvt.s64.s32 	%rd30, %r96;
	mad.lo.s64 	%rd31, %rd30, %rd4, %rd5;
	shl.b64 	%rd32, %rd31, 2;
	add.s64 	%rd33, %rd1, %rd32;
	ld.global.nc.u32 	%r104, [%rd33];
	or.b32  	%r105, %r104, %r95;
	or.b32  	%r106, %r105, %r103;
	ld.global.nc.u32 	%r107, [%rd13+20];
	shr.s32 	%r108, %r107, 31;
	shr.u32 	%r109, %r108, 27;
	add.s32 	%r110, %r107, %r109;
	shr.s32 	%r111, %r110, 5;
	setp.eq.s32 	%p10, %r111, %r228;
	and.b32  	%r112, %r107, 31;
	shl.b32 	%r113, %r57, %r112;
	selp.b32 	%r114, %r113, 0, %p10;
	cvt.s64.s32 	%rd34, %r107;
	mad.lo.s64 	%rd35, %rd34, %rd4, %rd5;
	shl.b64 	%rd36, %rd35, 2;
	add.s64 	%rd37, %rd1, %rd36;
	ld.global.nc.u32 	%r115, [%rd37];
	or.b32  	%r116, %r115, %r106;
	or.b32  	%r117, %r116, %r114;
	ld.global.nc.u32 	%r118, [%rd13+24];
	shr.s32 	%r119, %r118, 31;
	shr.u32 	%r120, %r119, 27;
	add.s32 	%r121, %r118, %r120;
	shr.s32 	%r122, %r121, 5;
	setp.eq.s32 	%p11, %r122, %r228;
	and.b32  	%r123, %r118, 31;
	shl.b32 	%r124, %r57, %r123;
	selp.b32 	%r125, %r124, 0, %p11;
	cvt.s64.s32 	%rd38, %r118;
	mad.lo.s64 	%rd39, %rd38, %rd4, %rd5;
	shl.b64 	%rd40, %rd39, 2;
	add.s64 	%rd41, %rd1, %rd40;
	ld.global.nc.u32 	%r126, [%rd41];
	or.b32  	%r127, %r126, %r117;
	or.b32  	%r128, %r127, %r125;
	ld.global.nc.u32 	%r129, [%rd13+28];
	shr.s32 	%r130, %r129, 31;
	shr.u32 	%r131, %r130, 27;
	add.s32 	%r132, %r129, %r131;
	shr.s32 	%r133, %r132, 5;
	setp.eq.s32 	%p12, %r133, %r228;
	and.b32  	%r134, %r129, 31;
	shl.b32 	%r135, %r57, %r134;
	selp.b32 	%r136, %r135, 0, %p12;
	cvt.s64.s32 	%rd42, %r129;
	mad.lo.s64 	%rd43, %rd42, %rd4, %rd5;
	shl.b64 	%rd44, %rd43, 2;
	add.s64 	%rd45, %rd1, %rd44;
	ld.global.nc.u32 	%r137, [%rd45];
	or.b32  	%r138, %r137, %r128;
	or.b32  	%r242, %r138, %r136;
	add.s32 	%r234, %r234, 8;
	add.s32 	%r230, %r230, 8;
	setp.ne.s32 	%p13, %r230, 0;
	@%p13 bra 	$L__BB2_6;
$L__BB2_7:
	setp.eq.s32 	%p14, %r6, 0;
	@%p14 bra 	$L__BB2_15;
	add.s32 	%r140, %r6, -1;
	setp.lt.u32 	%p15, %r140, 3;
	@%p15 bra 	$L__BB2_10;
	mul.wide.s32 	%rd46, %r234, 4;
	add.s64 	%rd47, %rd2, %rd46;
	ld.global.nc.u32 	%r141, [%rd47];
	shr.s32 	%r142, %r141, 31;
	shr.u32 	%r143, %r142, 27;
	add.s32 	%r144, %r141, %r143;
	shr.s32 	%r145, %r144, 5;
	setp.eq.s32 	%p16, %r145, %r228;
	and.b32  	%r146, %r141, 31;
	mov.b32 	%r147, 1;
	shl.b32 	%r148, %r147, %r146;
	selp.b32 	%r149, %r148, 0, %p16;
	cvt.s64.s32 	%rd48, %r141;
	mad.lo.s64 	%rd49, %rd48, %rd4, %rd5;
	shl.b64 	%rd50, %rd49, 2;
	add.s64 	%rd51, %rd1, %rd50;
	ld.global.nc.u32 	%r150, [%rd51];
	or.b32  	%r151, %r150, %r149;
	ld.global.nc.u32 	%r152, [%rd47+4];
	shr.s32 	%r153, %r152, 31;
	shr.u32 	%r154, %r153, 27;
	add.s32 	%r155, %r152, %r154;
	shr.s32 	%r156, %r155, 5;
	setp.eq.s32 	%p17, %r156, %r228;
	and.b32  	%r157, %r152, 31;
	shl.b32 	%r158, %r147, %r157;
	selp.b32 	%r159, %r158, 0, %p17;
	cvt.s64.s32 	%rd52, %r152;
	mad.lo.s64 	%rd53, %rd52, %rd4, %rd5;
	shl.b64 	%rd54, %rd53, 2;
	add.s64 	%rd55, %rd1, %rd54;
	ld.global.nc.u32 	%r160, [%rd55];
	or.b32  	%r161, %r151, %r160;
	or.b32  	%r162, %r161, %r159;
	ld.global.nc.u32 	%r163, [%rd47+8];
	shr.s32 	%r164, %r163, 31;
	shr.u32 	%r165, %r164, 27;
	add.s32 	%r166, %r163, %r165;
	shr.s32 	%r167, %r166, 5;
	setp.eq.s32 	%p18, %r167, %r228;
	and.b32  	%r168, %r163, 31;
	shl.b32 	%r169, %r147, %r168;
	selp.b32 	%r170, %r169, 0, %p18;
	cvt.s64.s32 	%rd56, %r163;
	mad.lo.s64 	%rd57, %rd56, %rd4, %rd5;
	shl.b64 	%rd58, %rd57, 2;
	add.s64 	%rd59, %rd1, %rd58;
	ld.global.nc.u32 	%r171, [%rd59];
	or.b32  	%r172, %r162, %r171;
	or.b32  	%r173, %r172, %r170;
	ld.global.nc.u32 	%r174, [%rd47+12];
	shr.s32 	%r175, %r174, 31;
	shr.u32 	%r176, %r175, 27;
	add.s32 	%r177, %r174, %r176;
	shr.s32 	%r178, %r177, 5;
	setp.eq.s32 	%p19, %r178, %r228;
	and.b32  	%r179, %r174, 31;
	shl.b32 	%r180, %r147, %r179;
	selp.b32 	%r181, %r180, 0, %p19;
	cvt.s64.s32 	%rd60, %r174;
	mad.lo.s64 	%rd61, %rd60, %rd4, %rd5;
	shl.b64 	%rd62, %rd61, 2;
	add.s64 	%rd63, %rd1, %rd62;
	ld.global.nc.u32 	%r182, [%rd63];
	or.b32  	%r183, %r173, %r182;
	or.b32  	%r184, %r183, %r181;
	or.b32  	%r242, %r184, %r242;
	add.s32 	%r234, %r234, 4;
$L__BB2_10:
	setp.eq.s32 	%p20, %r7, 0;
	@%p20 bra 	$L__BB2_15;
	setp.eq.s32 	%p21, %r7, 1;
	@%p21 bra 	$L__BB2_13;
	mul.wide.s32 	%rd64, %r234, 4;
	add.s64 	%rd65, %rd2, %rd64;
	ld.global.nc.u32 	%r186, [%rd65];
	shr.s32 	%r187, %r186, 31;
	shr.u32 	%r188, %r187, 27;
	add.s32 	%r189, %r186, %r188;
	shr.s32 	%r190, %r189, 5;
	setp.eq.s32 	%p22, %r190, %r228;
	and.b32  	%r191, %r186, 31;
	mov.b32 	%r192, 1;
	shl.b32 	%r193, %r192, %r191;
	selp.b32 	%r194, %r193, 0, %p22;
	cvt.s64.s32 	%rd66, %r186;
	mad.lo.s64 	%rd67, %rd66, %rd4, %rd5;
	shl.b64 	%rd68, %rd67, 2;
	add.s64 	%rd69, %rd1, %rd68;
	ld.global.nc.u32 	%r195, [%rd69];
	or.b32  	%r196, %r195, %r194;
	ld.global.nc.u32 	%r197, [%rd65+4];
	shr.s32 	%r198, %r197, 31;
	shr.u32 	%r199, %r198, 27;
	add.s32 	%r200, %r197, %r199;
	shr.s32 	%r201, %r200, 5;
	setp.eq.s32 	%p23, %r201, %r228;
	and.b32  	%r202, %r197, 31;
	shl.b32 	%r203, %r192, %r202;
	selp.b32 	%r204, %r203, 0, %p23;
	cvt.s64.s32 	%rd70, %r197;
	mad.lo.s64 	%rd71, %rd70, %rd4, %rd5;
	shl.b64 	%rd72, %rd71, 2;
	add.s64 	%rd73, %rd1, %rd72;
	ld.global.nc.u32 	%r205, [%rd73];
	or.b32  	%r206, %r196, %r205;
	or.b32  	%r207, %r206, %r204;
	or.b32  	%r242, %r207, %r242;
	add.s32 	%r234, %r234, 2;
$L__BB2_13:
	setp.eq.s32 	%p24, %r8, 0;
	@%p24 bra 	$L__BB2_15;
	mul.wide.s32 	%rd74, %r234, 4;
	add.s64 	%rd75, %rd2, %rd74;
	ld.global.nc.u32 	%r208, [%rd75];
	shr.s32 	%r209, %r208, 31;
	shr.u32 	%r210, %r209, 27;
	add.s32 	%r211, %r208, %r210;
	shr.s32 	%r212, %r211, 5;
	setp.eq.s32 	%p25, %r212, %r228;
	and.b32  	%r213, %r208, 31;
	mov.b32 	%r214, 1;
	shl.b32 	%r215, %r214, %r213;
	selp.b32 	%r216, %r215, 0, %p25;
	cvt.s64.s32 	%rd76, %r208;
	mad.lo.s64 	%rd77, %rd76, %rd4, %rd5;
	shl.b64 	%rd78, %rd77, 2;
	add.s64 	%rd79, %rd1, %rd78;
	ld.global.nc.u32 	%r217, [%rd79];
	or.b32  	%r218, %r217, %r242;
	or.b32  	%r242, %r218, %r216;
$L__BB2_15:
	popc.b32 	%r219, %r242;
	add.s32 	%r243, %r219, %r243;
	add.s32 	%r228, %r228, %r5;
	setp.lt.s32 	%p26, %r228, %r40;
	@%p26 bra 	$L__BB2_3;
$L__BB2_16:
	shl.b32 	%r220, %r3, 2;
	mov.u32 	%r221, _ZZ21external_count_kernelPKiS0_iPKjiiPjE7partial;
	add.s32 	%r36, %r221, %r220;
	st.shared.u32 	[%r36], %r243;
	bar.sync 	0;
	mov.u32 	%r244, %ntid.x;
	setp.lt.u32 	%p27, %r244, 2;
	@%p27 bra 	$L__BB2_20;
$L__BB2_17:
	shr.u32 	%r39, %r244, 1;
	setp.ge.u32 	%p28, %r3, %r39;
	@%p28 bra 	$L__BB2_19;
	shl.b32 	%r222, %r39, 2;
	add.s32 	%r223, %r36, %r222;
	ld.shared.u32 	%r224, [%r223];
	ld.shared.u32 	%r225, [%r36];
	add.s32 	%r226, %r225, %r224;
	st.shared.u32 	[%r36], %r226;
$L__BB2_19:
	bar.sync 	0;
	setp.gt.u32 	%p29, %r244, 3;
	mov.u32 	%r244, %r39;
	@%p29 bra 	$L__BB2_17;
$L__BB2_20:
	setp.ne.s32 	%p30, %r3, 0;
	@%p30 bra 	$L__BB2_22;
	ld.shared.u32 	%r227, [_ZZ21external_count_kernelPKiS0_iPKjiiPjE7partial];
	cvta.to.global.u64 	%rd80, %rd7;
	mul.wide.u32 	%rd81, %r1, 4;
	add.s64 	%rd82, %rd80, %rd81;
	st.global.u32 	[%rd82], %r227;
$L__BB2_22:
	ret;

}
	// .globl	_Z20external_emit_kernelPKiS0_iPKjiiPKlS4_PiP10DevicePair
.visible .entry _Z20external_emit_kernelPKiS0_iPKjiiPKlS4_PiP10DevicePair(
	.param .u64 .ptr .align 1 _Z20external_emit_kernelPKiS0_iPKjiiPKlS4_PiP10DevicePair_param_0,
	.param .u64 .ptr .align 1 _Z20external_emit_kernelPKiS0_iPKjiiPKlS4_PiP10DevicePair_param_1,
	.param .u32 _Z20external_emit_kernelPKiS0_iPKjiiPKlS4_PiP10DevicePair_param_2,
	.param .u64 .ptr .align 1 _Z20external_emit_kernelPKiS0_iPKjiiPKlS4_PiP10DevicePair_param_3,
	.param .u32 _Z20external_emit_kernelPKiS0_iPKjiiPKlS4_PiP10DevicePair_param_4,
	.param .u32 _Z20external_emit_kernelPKiS0_iPKjiiPKlS4_PiP10DevicePair_param_5,
	.param .u64 .ptr .align 1 _Z20external_emit_kernelPKiS0_iPKjiiPKlS4_PiP10DevicePair_param_6,
	.param .u64 .ptr .align 1 _Z20external_emit_kernelPKiS0_iPKjiiPKlS4_PiP10DevicePair_param_7,
	.param .u64 .ptr .align 1 _Z20external_emit_kernelPKiS0_iPKjiiPKlS4_PiP10DevicePair_param_8,
	.param .u64 .ptr .align 1 _Z20external_emit_kernelPKiS0_iPKjiiPKlS4_PiP10DevicePair_param_9
)
{
	.reg .pred 	%p<31>;
	.reg .b32 	%r<237>;
	.reg .b64 	%rd<100>;

	ld.param.u64 	%rd11, [_Z20external_emit_kernelPKiS0_iPKjiiPKlS4_PiP10DevicePair_param_0];
	ld.param.u64 	%rd16, [_Z20external_emit_kernelPKiS0_iPKjiiPKlS4_PiP10DevicePair_param_1];
	ld.param.u32 	%r35, [_Z20external_emit_kernelPKiS0_iPKjiiPKlS4_PiP10DevicePair_param_2];
	ld.param.u64 	%rd17, [_Z20external_emit_kernelPKiS0_iPKjiiPKlS4_PiP10DevicePair_param_3];
	ld.param.u32 	%r33, [_Z20external_emit_kernelPKiS0_iPKjiiPKlS4_PiP10DevicePair_param_4];
	ld.param.u32 	%r34, [_Z20external_emit_kernelPKiS0_iPKjiiPKlS4_PiP10DevicePair_param_5];
	ld.param.u64 	%rd12, [_Z20external_emit_kernelPKiS0_iPKjiiPKlS4_PiP10DevicePair_param_6];
	cvta.to.global.u64 	%rd1, %rd17;
	cvta.to.global.u64 	%rd2, %rd16;
	mov.u32 	%r1, %ctaid.x;
	setp.ge.s32 	%p1, %r1, %r35;
	@%p1 bra 	$L__BB3_20;
	cvta.to.global.u64 	%rd18, %rd11;
	cvta.to.global.u64 	%rd19, %rd12;
	mul.wide.u32 	%rd20, %r1, 4;
	add.s64 	%rd3, %rd18, %rd20;
	ld.global.nc.u32 	%r2, [%rd3];
	mul.wide.u32 	%rd21, %r1, 8;
	add.s64 	%rd4, %rd19, %rd21;
	mov.u32 	%r222, %tid.x;
	setp.ge.s32 	%p2, %r222, %r34;
	@%p2 bra 	$L__BB3_20;
	ld.param.u64 	%rd99, [_Z20external_emit_kernelPKiS0_iPKjiiPKlS4_PiP10DevicePair_param_9];
	ld.param.u64 	%rd98, [_Z20external_emit_kernelPKiS0_iPKjiiPKlS4_PiP10DevicePair_param_8];
	ld.param.u64 	%rd97, [_Z20external_emit_kernelPKiS0_iPKjiiPKlS4_PiP10DevicePair_param_7];
	ld.global.nc.u64 	%rd5, [%rd4];
	ld.global.nc.u32 	%r4, [%rd3+4];
	cvt.u64.u32 	%rd6, %r34;
	cvta.to.global.u64 	%rd22, %rd98;
	add.s64 	%rd7, %rd22, %rd20;
	sub.s32 	%r36, %r4, %r2;
	and.b32  	%r5, %r36, 7;
	cvta.to.global.u64 	%rd8, %rd97;
	cvta.to.global.u64 	%rd9, %rd99;
$L__BB3_3:
	setp.ge.s32 	%p3, %r2, %r4;
	mov.b32 	%r232, 0;
	@%p3 bra 	$L__BB3_15;
	sub.s32 	%r40, %r2, %r4;
	setp.gt.u32 	%p4, %r40, -8;
	cvt.s64.s32 	%rd10, %r222;
	mov.b32 	%r232, 0;
	mov.u32 	%r234, %r2;
	@%p4 bra 	$L__BB3_7;
	sub.s32 	%r42, %r4, %r2;
	and.b32  	%r43, %r42, -8;
	neg.s32 	%r233, %r43;
	mov.b32 	%r232, 0;
	mov.u32 	%r234, %r2;
$L__BB3_6:
	.pragma "nounroll";
	mul.wide.s32 	%rd24, %r234, 4;
	add.s64 	%rd25, %rd2, %rd24;
	ld.global.nc.u32 	%r44, [%rd25];
	shr.s32 	%r45, %r44, 31;
	shr.u32 	%r46, %r45, 27;
	add.s32 	%r47, %r44, %r46;
	shr.s32 	%r48, %r47, 5;
	setp.eq.s32 	%p5, %r48, %r222;
	and.b32  	%r49, %r44, 31;
	mov.b32 	%r50, 1;
	shl.b32 	%r51, %r50, %r49;
	selp.b32 	%r52, %r51, 0, %p5;
	cvt.s64.s32 	%rd26, %r44;
	mad.lo.s64 	%rd27, %rd26, %rd6, %rd10;
	shl.b64 	%rd28, %rd27, 2;
	add.s64 	%rd29, %rd1, %rd28;
	ld.global.nc.u32 	%r53, [%rd29];
	or.b32  	%r54, %r53, %r232;
	or.b32  	%r55, %r54, %r52;
	ld.global.nc.u32 	%r56, [%rd25+4];
	shr.s32 	%r57, %r56, 31;
	shr.u32 	%r58, %r57, 27;
	add.s32 	%r59, %r56, %r58;
	shr.s32 	%r60, %r59, 5;
	setp.eq.s32 	%p6, %r60, %r222;
	and.b32  	%r61, %r56, 31;
	shl.b32 	%r62, %r50, %r61;
	selp.b32 	%r63, %r62, 0, %p6;
	cvt.s64.s32 	%rd30, %r56;
	mad.lo.s64 	%rd31, %rd30, %rd6, %rd10;
	shl.b64 	%rd32, %rd31, 2;
	add.s64 	%rd33, %rd1, %rd32;
	ld.global.nc.u32 	%r64, [%rd33];
	or.b32  	%r65, %r64, %r55;
	or.b32  	%r66, %r65, %r63;
	ld.global.nc.u32 	%r67, [%rd25+8];
	shr.s32 	%r68, %r67, 31;
	shr.u32 	%r69, %r68, 27;
	add.s32 	%r70, %r67, %r69;
	shr.s32 	%r71, %r70, 5;
	setp.eq.s32 	%p7, %r71, %r222;
	and.b32  	%r72, %r67, 31;
	shl.b32 	%r73, %r50, %r72;
	selp.b32 	%r74, %r73, 0, %p7;
	cvt.s64.s32 	%rd34, %r67;
	mad.lo.s64 	%rd35, %rd34, %rd6, %rd10;
	shl.b64 	%rd36, %rd35, 2;
	add.s64 	%rd37, %rd1, %rd36;
	ld.global.nc.u32 	%r75, [%rd37];
	or.b32  	%r76, %r75, %r66;
	or.b32  	%r77, %r76, %r74;
	ld.global.nc.u32 	%r78, [%rd25+12];
	shr.s32 	%r79, %r78, 31;
	shr.u32 	%r80, %r79, 27;
	add.s32 	%r81, %r78, %r80;
	shr.s32 	%r82, %r81, 5;
	setp.eq.s32 	%p8, %r82, %r222;
	and.b32  	%r83, %r78, 31;
	shl.b32 	%r84, %r50, %r83;
	selp.b32 	%r85, %r84, 0, %p8;
	cvt.s64.s32 	%rd38, %r78;
	mad.lo.s64 	%rd39, %rd38, %rd6, %rd10;
	shl.b64 	%rd40, %rd39, 2;
	add.s64 	%rd41, %rd1, %rd40;
	ld.global.nc.u32 	%r86, [%rd41];
	or.b32  	%r87, %r86, %r77;
	or.b32  	%r88, %r87, %r85;
	ld.global.nc.u32 	%r89, [%rd25+16];
	shr.s32 	%r90, %r89, 31;
	shr.u32 	%r91, %r90, 27;
	add.s32 	%r92, %r89, %r91;
	shr.s32 	%r93, %r92, 5;
	setp.eq.s32 	%p9, %r93, %r222;
	and.b32  	%r94, %r89, 31;
	shl.b32 	%r95, %r50, %r94;
	selp.b32 	%r96, %r95, 0, %p9;
	cvt.s64.s32 	%rd42, %r89;
	mad.lo.s64 	%rd43, %rd42, %rd6, %rd10;
	shl.b64 	%rd44, %rd43, 2;
	add.s64 	%rd45, %rd1, %rd44;
	ld.global.nc.u32 	%r97, [%rd45];
	or.b32  	%r98, %r97, %r88;
	or.b32  	%r99, %r98, %r96;
	ld.global.nc.u32 	%r100, [%rd25+20];
	shr.s32 	%r101, %r100, 31;
	shr.u32 	%r102, %r101, 27;
	add.s32 	%r103, %r100, %r102;
	shr.s32 	%r104, %r103, 5;
	setp.eq.s32 	%p10, %r104, %r222;
	and.b32  	%r105, %r100, 31;
	shl.b32 	%r106, %r50, %r105;
	selp.b32 	%r107, %r106, 0, %p10;
	cvt.s64.s32 	%rd46, %r100;
	mad.lo.s64 	%rd47, %rd46, %rd6, %rd10;
	shl.b64 	%rd48, %rd47, 2;
	add.s64 	%rd49, %rd1, %rd48;
	ld.global.nc.u32 	%r108, [%rd49];
	or.b32  	%r109, %r108, %r99;
	or.b32  	%r110, %r109, %r107;
	ld.global.nc.u32 	%r111, [%rd25+24];
	shr.s32 	%r112, %r111, 31;
	shr.u32 	%r113, %r112, 27;
	add.s32 	%r114, %r111, %r113;
	shr.s32 	%r115, %r114, 5;
	setp.eq.s32 	%p11, %r115, %r222;
	and.b32  	%r116, %r111, 31;
	shl.b32 	%r117, %r50, %r116;
	selp.b32 	%r118, %r117, 0, %p11;
	cvt.s64.s32 	%rd50, %r111;
	mad.lo.s64 	%rd51, %rd50, %rd6, %rd10;
	shl.b64 	%rd52, %rd51, 2;
	add.s64 	%rd53, %rd1, %rd52;
	ld.global.nc.u32 	%r119, [%rd53];
	or.b32  	%r120, %r119, %r110;
	or.b32  	%r121, %r120, %r118;
	ld.global.nc.u32 	%r122, [%rd25+28];
	shr.s32 	%r123, %r122, 31;
	shr.u32 	%r124, %r123, 27;
	add.s32 	%r125, %r122, %r124;
	shr.s32 	%r126, %r125, 5;
	setp.eq.s32 	%p12, %r126, %r222;
	and.b32  	%r127, %r122, 31;
	shl.b32 	%r128, %r50, %r127;
	selp.b32 	%r129, %r128, 0, %p12;
	cvt.s64.s32 	%rd54, %r122;
	mad.lo.s64 	%rd55, %rd54, %rd6, %rd10;
	shl.b64 	%rd56, %rd55, 2;
	add.s64 	%rd57, %rd1, %rd56;
	ld.global.nc.u32 	%r130, [%rd57];
	or.b32  	%r131, %r130, %r121;
	or.b32  	%r232, %r131, %r129;
	add.s32 	%r234, %r234, 8;
	add.s32 	%r233, %r233, 8;
	setp.eq.s32 	%p13, %r233, 0;
	@%p13 bra 	$L__BB3_7;
	bra.uni 	$L__BB3_6;
$L__BB3_7:
	setp.eq.s32 	%p14, %r5, 0;
	@%p14 bra 	$L__BB3_15;
	add.s32 	%r133, %r5, -1;
	setp.lt.u32 	%p15, %r133, 3;
	@%p15 bra 	$L__BB3_10;
	mul.wide.s32 	%rd58, %r234, 4;
	add.s64 	%rd59, %rd2, %rd58;
	ld.global.nc.u32 	%r134, [%rd59];
	shr.s32 	%r135, %r134, 31;
	shr.u32 	%r136, %r135, 27;
	add.s32 	%r137, %r134, %r136;
	shr.s32 	%r138, %r137, 5;
	setp.eq.s32 	%p16, %r138, %r222;
	and.b32  	%r139, %r134, 31;
	mov.b32 	%r140, 1;
	shl.b32 	%r141, %r140, %r139;
	selp.b32 	%r142, %r141, 0, %p16;
	cvt.s64.s32 	%rd60, %r134;
	mad.lo.s64 	%rd61, %rd60, %rd6, %rd10;
	shl.b64 	%rd62, %rd61, 2;
	add.s64 	%rd63, %rd1, %rd62;
	ld.global.nc.u32 	%r143, [%rd63];
	or.b32  	%r144, %r143, %r142;
	ld.global.nc.u32 	%r145, [%rd59+4];
	shr.s32 	%r146, %r145, 31;
	shr.u32 	%r147, %r146, 27;
	add.s32 	%r148, %r145, %r147;
	shr.s32 	%r149, %r148, 5;
	setp.eq.s32 	%p17, %r149, %r222;
	and.b32  	%r150, %r145, 31;
	shl.b32 	%r151, %r140, %r150;
	selp.b32 	%r152, %r151, 0, %p17;
	cvt.s64.s32 	%rd64, %r145;
	mad.lo.s64 	%rd65, %rd64, %rd6, %rd10;
	shl.b64 	%rd66, %rd65, 2;
	add.s64 	%rd67, %rd1, %rd66;
	ld.global.nc.u32 	%r153, [%rd67];
	or.b32  	%r154, %r144, %r153;
	or.b32  	%r155, %r154, %r152;
	ld.global.nc.u32 	%r156, [%rd59+8];
	shr.s32 	%r157, %r156, 31;
	shr.u32 	%r158, %r157, 27;
	add.s32 	%r159, %r156, %r158;
	shr.s32 	%r160, %r159, 5;
	setp.eq.s32 	%p18, %r160, %r222;
	and.b32  	%r161, %r156, 31;
	shl.b32 	%r162, %r140, %r161;
	selp.b32 	%r163, %r162, 0, %p18;
	cvt.s64.s32 	%rd68, %r156;
	mad.lo.s64 	%rd69, %rd68, %rd6, %rd10;
	shl.b64 	%rd70, %rd69, 2;
	add.s64 	%rd71, %rd1, %rd70;
	ld.global.nc.u32 	%r164, [%rd71];
	or.b32  	%r165, %r155, %r164;
	or.b32  	%r166, %r165, %r163;
	ld.global.nc.u32 	%r167, [%rd59+12];
	shr.s32 	%r168, %r167, 31;
	shr.u32 	%r169, %r168, 27;
	add.s32 	%r170, %r167, %r169;
	shr.s32 	%r171, %r170, 5;
	setp.eq.s32 	%p19, %r171, %r222;
	and.b32  	%r172, %r167, 31;
	shl.b32 	%r173, %r140, %r172;
	selp.b32 	%r174, %r173, 0, %p19;
	cvt.s64.s32 	%rd72, %r167;
	mad.lo.s64 	%rd73, %rd72, %rd6, %rd10;
	shl.b64 	%rd74, %rd73, 2;
	add.s64 	%rd75, %rd1, %rd74;
	ld.global.nc.u32 	%r175, [%rd75];
	or.b32  	%r176, %r166, %r175;
	or.b32  	%r177, %r176, %r174;
	or.b32  	%r232, %r177, %r232;
	add.s32 	%r234, %r234, 4;
$L__BB3_10:
	sub.s32 	%r180, %r4, %r2;
	and.b32  	%r179, %r180, 3;
	setp.eq.s32 	%p20, %r179, 0;
	@%p20 bra 	$L__BB3_15;
	setp.eq.s32 	%p21, %r179, 1;
	@%p21 bra 	$L__BB3_13;
	mul.wide.s32 	%rd76, %r234, 4;
	add.s64 	%rd77, %rd2, %rd76;
	ld.global.nc.u32 	%r181, [%rd77];
	shr.s32 	%r182, %r181, 31;
	shr.u32 	%r183, %r182, 27;
	add.s32 	%r184, %r181, %r183;
	shr.s32 	%r185, %r184, 5;
	setp.eq.s32 	%p22, %r185, %r222;
	and.b32  	%r186, %r181, 31;
	mov.b32 	%r187, 1;
	shl.b32 	%r188, %r187, %r186;
	selp.b32 	%r189, %r188, 0, %p22;
	cvt.s64.s32 	%rd78, %r181;
	mad.lo.s64 	%rd79, %rd78, %rd6, %rd10;
	shl.b64 	%rd80, %rd79, 2;
	add.s64 	%rd81, %rd1, %rd80;
	ld.global.nc.u32 	%r190, [%rd81];
	or.b32  	%r191, %r190, %r189;
	ld.global.nc.u32 	%r192, [%rd77+4];
	shr.s32 	%r193, %r192, 31;
	shr.u32 	%r194, %r193, 27;
	add.s32 	%r195, %r192, %r194;
	shr.s32 	%r196, %r195, 5;
	setp.eq.s32 	%p23, %r196, %r222;
	and.b32  	%r197, %r192, 31;
	shl.b32 	%r198, %r187, %r197;
	selp.b32 	%r199, %r198, 0, %p23;
	cvt.s64.s32 	%rd82, %r192;
	mad.lo.s64 	%rd83, %rd82, %rd6, %rd10;
	shl.b64 	%rd84, %rd83, 2;
	add.s64 	%rd85, %rd1, %rd84;
	ld.global.nc.u32 	%r200, [%rd85];
	or.b32  	%r201, %r191, %r200;
	or.b32  	%r202, %r201, %r199;
	or.b32  	%r232, %r202, %r232;
	add.s32 	%r234, %r234, 2;
$L__BB3_13:
	sub.s32 	%r203, %r4, %r2;
	and.b32  	%r204, %r203, 1;
	setp.eq.b32 	%p24, %r204, 1;
	not.pred 	%p25, %p24;
	@%p25 bra 	$L__BB3_15;
	mul.wide.s32 	%rd86, %r234, 4;
	add.s64 	%rd87, %rd2, %rd86;
	ld.global.nc.u32 	%r205, [%rd87];
	shr.s32 	%r206, %r205, 31;
	shr.u32 	%r207, %r206, 27;
	add.s32 	%r208, %r205, %r207;
	shr.s32 	%r209, %r208, 5;
	setp.eq.s32 	%p26, %r209, %r222;
	and.b32  	%r210, %r205, 31;
	mov.b32 	%r211, 1;
	shl.b32 	%r212, %r211, %r210;
	selp.b32 	%r213, %r212, 0, %p26;
	cvt.s64.s32 	%rd88, %r205;
	mad.lo.s64 	%rd89, %rd88, %rd6, %rd10;
	shl.b64 	%rd90, %rd89, 2;
	add.s64 	%rd91, %rd1, %rd90;
	ld.global.nc.u32 	%r214, [%rd91];
	or.b32  	%r215, %r214, %r232;
	or.b32  	%r232, %r215, %r213;
$L__BB3_15:
	setp.eq.s32 	%p27, %r232, 0;
	@%p27 bra 	$L__BB3_19;
$L__BB3_16:
	brev.b32 	%r216, %r232;
	bfind.shiftamt.u32 	%r217, %r216;
	add.s32 	%r218, %r232, -1;
	and.b32  	%r232, %r218, %r232;
	shl.b32 	%r219, %r222, 5;
	add.s32 	%r31, %r217, %r219;
	setp.ge.s32 	%p28, %r31, %r33;
	@%p28 bra 	$L__BB3_18;
	mul.wide.s32 	%rd92, %r31, 8;
	add.s64 	%rd93, %rd8, %rd92;
	ld.global.nc.u64 	%rd94, [%rd93];
	atom.global.add.u32 	%r220, [%rd7], 1;
	mul.wide.s32 	%rd95, %r220, 16;
	add.s64 	%rd96, %rd9, %rd95;
	st.global.u64 	[%rd96], %rd5;
	st.global.u64 	[%rd96+8], %rd94;
$L__BB3_18:
	setp.ne.s32 	%p29, %r232, 0;
	@%p29 bra 	$L__BB3_16;
$L__BB3_19:
	mov.u32 	%r221, %ntid.x;
	add.s32 	%r222, %r222, %r221;
	setp.lt.s32 	%p30, %r222, %r34;
	@%p30 bra 	$L__BB3_3;
$L__BB3_20:
	ret;

}


// ===== COMPILED SASS (sm_100) =====

	.target	sm_100

	.elftype	@"ET_EXEC"


//--------------------- .note.nv.tkinfo           --------------------------
	.section	.note.nv.tkinfo,"",@"SHT_NOTE"
	.sectionflags	@"SHF_NOTE_NV_TKINFO"
	.tkinfo
        /*0018*/ 	.word	0x00000002
        /*0030*/ 	.string	""
        /*0030*/ 	.string	"ptxas"
        /*0030*/ 	.string	"Cuda compilation tools, release 13.0, V13.0.88"
        /*0030*/ 	.string	"Build cuda_13.0.r13.0/compiler.36424714_0"
        /*0030*/ 	.string	"-arch sm_100 -m 64 "



//--------------------- .note.nv.cuinfo           --------------------------
	.section	.note.nv.cuinfo,"",@"SHT_NOTE"
	.sectionflags	@"SHF_NOTE_NV_CUINFO"
        /*0018*/ 	.short	0x0002
        /*001a*/ 	.short	0x0064
        /*001c*/ 	.short	0x0082
	.zero		2


//--------------------- .nv.info                  --------------------------
	.section	.nv.info,"",@"SHT_CUDA_INFO"
	.align	4


	//----- nvinfo : EIATTR_REGCOUNT
	.align		4
        /*0000*/ 	.byte	0x04, 0x2f
        /*0002*/ 	.short	(.L_2 - .L_1)
	.align		4
.L_1:
        /*0004*/ 	.word	index@(_Z20algoA_initial_kernelPKiS0_iiPj)
        /*0008*/ 	.word	0x00000015


	//----- nvinfo : EIATTR_FRAME_SIZE
	.align		4
.L_2:
        /*000c*/ 	.byte	0x04, 0x11
        /*000e*/ 	.short	(.L_4 - .L_3)
	.align		4
.L_3:
        /*0010*/ 	.word	index@(_Z20algoA_initial_kernelPKiS0_iiPj)
        /*0014*/ 	.word	0x00000000


	//----- nvinfo : EIATTR_REGCOUNT
	.align		4
.L_4:
        /*0018*/ 	.byte	0x04, 0x2f
        /*001a*/ 	.short	(.L_6 - .L_5)
	.align		4
.L_5:
        /*001c*/ 	.word	index@(_Z17algoA_iter_kerneliiPKjPjPi)
        /*0020*/ 	.word	0x00000020


	//----- nvinfo : EIATTR_FRAME_SIZE
	.align		4
.L_6:
        /*0024*/ 	.byte	0x04, 0x11
        /*0026*/ 	.short	(.L_8 - .L_7)
	.align		4
.L_7:
        /*0028*/ 	.word	index@(_Z17algoA_iter_kerneliiPKjPjPi)
        /*002c*/ 	.word	0x00000000


	//----- nvinfo : EIATTR_REGCOUNT
	.align		4
.L_8:
        /*0030*/ 	.byte	0x04, 0x2f
        /*0032*/ 	.short	(.L_10 - .L_9)
	.align		4
.L_9:
        /*0034*/ 	.word	index@(_Z21external_count_kernelPKiS0_iPKjiiPj)
        /*0038*/ 	.word	0x00000020


	//----- nvinfo : EIATTR_FRAME_SIZE
	.align		4
.L_10:
        /*003c*/ 	.byte	0x04, 0x11
        /*003e*/ 	.short	(.L_12 - .L_11)
	.align		4
.L_11:
        /*0040*/ 	.word	index@(_Z21external_count_kernelPKiS0_iPKjiiPj)
        /*0044*/ 	.word	0x00000000


	//----- nvinfo : EIATTR_REGCOUNT
	.align		4
.L_12:
        /*0048*/ 	.byte	0x04, 0x2f
        /*004a*/ 	.short	(.L_14 - .L_13)
	.align		4
.L_13:
        /*004c*/ 	.word	index@(_Z20external_emit_kernelPKiS0_iPKjiiPKlS4_PiP10DevicePair)
        /*0050*/ 	.word	0x00000020


	//----- nvinfo : EIATTR_FRAME_SIZE
	.align		4
.L_14:
        /*0054*/ 	.byte	0x04, 0x11
        /*0056*/ 	.short	(.L_16 - .L_15)
	.align		4
.L_15:
        /*0058*/ 	.word	index@(_Z20external_emit_kernelPKiS0_iPKjiiPKlS4_PiP10DevicePair)
        /*005c*/ 	.word	0x00000000


	//----- nvinfo : EIATTR_MIN_STACK_SIZE
	.align		4
.L_16:
        /*0060*/ 	.byte	0x04, 0x12
        /*0062*/ 	.short	(.L_18 - .L_17)
	.align		4
.L_17:
        /*0064*/ 	.word	index@(_Z20external_emit_kernelPKiS0_iPKjiiPKlS4_PiP10DevicePair)
        /*0068*/ 	.word	0x00000000


	//----- nvinfo : EIATTR_MIN_STACK_SIZE
	.align		4
.L_18:
        /*006c*/ 	.byte	0x04, 0x12
        /*006e*/ 	.short	(.L_20 - .L_19)
	.align		4
.L_19:
        /*0070*/ 	.word	index@(_Z21external_count_kernelPKiS0_iPKjiiPj)
        /*0074*/ 	.word	0x00000000


	//----- nvinfo : EIATTR_MIN_STACK_SIZE
	.align		4
.L_20:
        /*0078*/ 	.byte	0x04, 0x12
        /*007a*/ 	.short	(.L_22 - .L_21)
	.align		4
.L_21:
        /*007c*/ 	.word	index@(_Z17algoA_iter_kerneliiPKjPjPi)
        /*0080*/ 	.word	0x00000000


	//----- nvinfo : EIATTR_MIN_STACK_SIZE
	.align		4
.L_22:
        /*0084*/ 	.byte	0x04, 0x12
        /*0086*/ 	.short	(.L_24 - .L_23)
	.align		4
.L_23:
        /*0088*/ 	.word	index@(_Z20algoA_initial_kernelPKiS0_iiPj)
        /*008c*/ 	.word	0x00000000
.L_24:


//--------------------- .nv.compat                --------------------------
	.section	.nv.compat,"",@"SHT_CUDA_COMPAT_INFO"
	.align	4
        /*0000*/ 	.byte	0x02, 0x09, 0x00, 0x00, 0x02, 0x02, 0x01, 0x00, 0x02, 0x05, 0x05, 0x00, 0x03, 0x07, 0x01, 0x01
        /*0010*/ 	.byte	0x02, 0x03, 0x00, 0x00, 0x02, 0x06, 0x01, 0x00, 0x04, 0x0b, 0x08, 0x00, 0x09, 0x00, 0x00, 0x00
        /*0020*/ 	.byte	0x00, 0x00, 0x00, 0x00


//--------------------- .nv.info._Z20external_emit_kernelPKiS0_iPKjiiPKlS4_PiP10DevicePair --------------------------
	.section	.nv.info._Z20external_emit_kernelPKiS0_iPKjiiPKlS4_PiP10DevicePair,"",@"SHT_CUDA_INFO"
	.sectionflags	@""
	.align	4


	//----- nvinfo : EIATTR_CUDA_API_VERSION
	.align		4
        /*0000*/ 	.byte	0x04, 0x37
        /*0002*/ 	.short	(.L_26 - .L_25)
.L_25:
        /*0004*/ 	.word	0x00000082


	//----- nvinfo : EIATTR_KPARAM_INFO
	.align		4
.L_26:
        /*0008*/ 	.byte	0x04, 0x17
        /*000a*/ 	.short	(.L_28 - .L_27)
.L_27:
        /*000c*/ 	.word	0x00000000
        /*0010*/ 	.short	0x0009
        /*0012*/ 	.short	0x0040
        /*0014*/ 	.byte	0x00, 0xf5, 0x21, 0x00


	//----- nvinfo : EIATTR_KPARAM_INFO
	.align		4
.L_28:
        /*0018*/ 	.byte	0x04, 0x17
        /*001a*/ 	.short	(.L_30 - .L_29)
.L_29:
        /*001c*/ 	.word	0x00000000
        /*0020*/ 	.short	0x0008
        /*0022*/ 	.short	0x0038
        /*0024*/ 	.byte	0x00, 0xf5, 0x21, 0x00


	//----- nvinfo : EIATTR_KPARAM_INFO
	.align		4
.L_30:
        /*0028*/ 	.byte	0x04, 0x17
        /*002a*/ 	.short	(.L_32 - .L_31)
.L_31:
        /*002c*/ 	.word	0x00000000
        /*0030*/ 	.short	0x0007
        /*0032*/ 	.short	0x0030
        /*0034*/ 	.byte	0x00, 0xf5, 0x21, 0x00


	//----- nvinfo : EIATTR_KPARAM_INFO
	.align		4
.L_32:
        /*0038*/ 	.byte	0x04, 0x17
        /*003a*/ 	.short	(.L_34 - .L_33)
.L_33:
        /*003c*/ 	.word	0x00000000
        /*0040*/ 	.short	0x0006
        /*0042*/ 	.short	0x0028
        /*0044*/ 	.byte	0x00, 0xf5, 0x21, 0x00


	//----- nvinfo : EIATTR_KPARAM_INFO
	.align		4
.L_34:
        /*0048*/ 	.byte	0x04, 0x17
        /*004a*/ 	.short	(.L_36 - .L_35)
.L_35:
        /*004c*/ 	.word	0x00000000
        /*0050*/ 	.short	0x0005
        /*0052*/ 	.short	0x0024
        /*0054*/ 	.byte	0x00, 0xf0, 0x11, 0x00


	//----- nvinfo : EIATTR_KPARAM_INFO
	.align		4
.L_36:
        /*0058*/ 	.byte	0x04, 0x17
        /*005a*/ 	.short	(.L_38 - .L_37)
.L_37:
        /*005c*/ 	.word	0x00000000
        /*0060*/ 	.short	0x0004
        /*0062*/ 	.short	0x0020
        /*0064*/ 	.byte	0x00, 0xf0, 0x11, 0x00


	//----- nvinfo : EIATTR_KPARAM_INFO
	.align		4
.L_38:
        /*0068*/ 	.byte	0x04, 0x17
        /*006a*/ 	.short	(.L_40 - .L_39)
.L_39:
        /*006c*/ 	.word	0x00000000
        /*0070*/ 	.short	0x0003
        /*0072*/ 	.short	0x0018
        /*0074*/ 	.byte	0x00, 0xf5, 0x21, 0x00


	//----- nvinfo : EIATTR_KPARAM_INFO
	.align		4
.L_40:
        /*0078*/ 	.byte	0x04, 0x17
        /*007a*/ 	.short	(.L_42 - .L_41)
.L_41:
        /*007c*/ 	.word	0x00000000
        /*0080*/ 	.short	0x0002
        /*0082*/ 	.short	0x0010
        /*0084*/ 	.byte	0x00, 0xf0, 0x11, 0x00


	//----- nvinfo : EIATTR_KPARAM_INFO
	.align		4
.L_42:
        /*0088*/ 	.byte	0x04, 0x17
        /*008a*/ 	.short	(.L_44 - .L_43)
.L_43:
        /*008c*/ 	.word	0x00000000
        /*0090*/ 	.short	0x0001
        /*0092*/ 	.short	0x0008
        /*0094*/ 	.byte	0x00, 0xf5, 0x21, 0x00


	//----- nvinfo : EIATTR_KPARAM_INFO
	.align		4
.L_44:
        /*0098*/ 	.byte	0x04, 0x17
        /*009a*/ 	.short	(.L_46 - .L_45)
.L_45:
        /*009c*/ 	.word	0x00000000
        /*00a0*/ 	.short	0x0000
        /*00a2*/ 	.short	0x0000
        /*00a4*/ 	.byte	0x00, 0xf5, 0x21, 0x00


	//----- nvinfo : EIATTR_SPARSE_MMA_MASK
	.align		4
.L_46:
        /*00a8*/ 	.byte	0x03, 0x50
        /*00aa*/ 	.short	0x0000


	//----- nvinfo : EIATTR_MAXREG_COUNT
	.align		4
        /*00ac*/ 	.byte	0x03, 0x1b
        /*00ae*/ 	.short	0x00ff


	//----- nvinfo : EIATTR_MERCURY_ISA_VERSION
	.align		4
        /*00b0*/ 	.byte	0x03, 0x5f
        /*00b2*/ 	.short	0x0101


	//----- nvinfo : EIATTR_INT_WARP_WIDE_INSTR_OFFSETS
	.align		4
        /*00b4*/ 	.byte	0x04, 0x31
        /*00b6*/ 	.short	(.L_48 - .L_47)


	//   ....[0]....
.L_47:
        /*00b8*/ 	.word	0x00001430


	//   ....[1]....
        /*00bc*/ 	.word	0x000014d0


	//----- nvinfo : EIATTR_VRC_CTA_INIT_COUNT
	.align		4
.L_48:
        /*00c0*/ 	.byte	0x02, 0x4a
	.zero		1
	.zero		1


	//----- nvinfo : EIATTR_EXIT_INSTR_OFFSETS
	.align		4
        /*00c4*/ 	.byte	0x04, 0x1c
        /*00c6*/ 	.short	(.L_50 - .L_49)


	//   ....[0]....
.L_49:
        /*00c8*/ 	.word	0x00000040


	//   ....[1]....
        /*00cc*/ 	.word	0x00000080


	//   ....[2]....
        /*00d0*/ 	.word	0x000015a0


	//----- nvinfo : EIATTR_CRS_STACK_SIZE
	.align		4
.L_50:
        /*00d4*/ 	.byte	0x04, 0x1e
        /*00d6*/ 	.short	(.L_52 - .L_51)
.L_51:
        /*00d8*/ 	.word	0x00000000


	//----- nvinfo : EIATTR_CBANK_PARAM_SIZE
	.align		4
.L_52:
        /*00dc*/ 	.byte	0x03, 0x19
        /*00de*/ 	.short	0x0048


	//----- nvinfo : EIATTR_PARAM_CBANK
	.align		4
        /*00e0*/ 	.byte	0x04, 0x0a
        /*00e2*/ 	.short	(.L_54 - .L_53)
	.align		4
.L_53:
        /*00e4*/ 	.word	index@(.nv.constant0._Z20external_emit_kernelPKiS0_iPKjiiPKlS4_PiP10DevicePair)
        /*00e8*/ 	.short	0x0380
        /*00ea*/ 	.short	0x0048


	//----- nvinfo : EIATTR_SW_WAR
	.align		4
.L_54:
        /*00ec*/ 	.byte	0x04, 0x36
        /*00ee*/ 	.short	(.L_56 - .L_55)
.L_55:
        /*00f0*/ 	.word	0x00000008
.L_56:


//--------------------- .nv.info._Z21external_count_kernelPKiS0_iPKjiiPj --------------------------
	.section	.nv.info._Z21external_count_kernelPKiS0_iPKjiiPj,"",@"SHT_CUDA_INFO"
	.sectionflags	@""
	.align	4


	//----- nvinfo : EIATTR_CUDA_API_VERSION
	.align		4
        /*0000*/ 	.byte	0x04, 0x37
        /*0002*/ 	.short	(.L_58 - .L_57)
.L_57:
        /*0004*/ 	.word	0x00000082


	//----- nvinfo : EIATTR_KPARAM_INFO
	.align		4
.L_58:
        /*0008*/ 	.byte	0x04, 0x17
        /*000a*/ 	.short	(.L_60 - .L_59)
.L_59:
        /*000c*/ 	.word	0x00000000
        /*0010*/ 	.short	0x0006
        /*0012*/ 	.short	0x0028
        /*0014*/ 	.byte	0x00, 0xf5, 0x21, 0x00


	//----- nvinfo : EIATTR_KPARAM_INFO
	.align		4
.L_60:
        /*0018*/ 	.byte	0x04, 0x17
        /*001a*/ 	.short	(.L_62 - .L_61)
.L_61:
        /*001c*/ 	.word	0x00000000
        /*0020*/ 	.short	0x0005
        /*0022*/ 	.short	0x0024
        /*0024*/ 	.byte	0x00, 0xf0, 0x11, 0x00


	//----- nvinfo : EIATTR_KPARAM_INFO
	.align		4
.L_62:
        /*0028*/ 	.byte	0x04, 0x17
        /*002a*/ 	.short	(.L_64 - .L_63)
.L_63:
        /*002c*/ 	.word	0x00000000
        /*0030*/ 	.short	0x0004
        /*0032*/ 	.short	0x0020
        /*0034*/ 	.byte	0x00, 0xf0, 0x11, 0x00


	//----- nvinfo : EIATTR_KPARAM_INFO
	.align		4
.L_64:
        /*0038*/ 	.byte	0x04, 0x17
        /*003a*/ 	.short	(.L_66 - .L_65)
.L_65:
        /*003c*/ 	.word	0x00000000
        /*0040*/ 	.short	0x0003
        /*0042*/ 	.short	0x0018
        /*0044*/ 	.byte	0x00, 0xf5, 0x21, 0x00


	//----- nvinfo : EIATTR_KPARAM_INFO
	.align		4
.L_66:
        /*0048*/ 	.byte	0x04, 0x17
        /*004a*/ 	.short	(.L_68 - .L_67)
.L_67:
        /*004c*/ 	.word	0x00000000
        /*0050*/ 	.short	0x0002
        /*0052*/ 	.short	0x0010
        /*0054*/ 	.byte	0x00, 0xf0, 0x11, 0x00


	//----- nvinfo : EIATTR_KPARAM_INFO
	.align		4
.L_68:
        /*0058*/ 	.byte	0x04, 0x17
        /*005a*/ 	.short	(.L_70 - .L_69)
.L_69:
        /*005c*/ 	.word	0x00000000
        /*0060*/ 	.short	0x0001
        /*0062*/ 	.short	0x0008
        /*0064*/ 	.byte	0x00, 0xf5, 0x21, 0x00


	//----- nvinfo : EIATTR_KPARAM_INFO
	.align		4
.L_70:
        /*0068*/ 	.byte	0x04, 0x17
        /*006a*/ 	.short	(.L_72 - .L_71)
.L_71:
        /*006c*/ 	.word	0x00000000
        /*0070*/ 	.short	0x0000
        /*0072*/ 	.short	0x0000
        /*0074*/ 	.byte	0x00, 0xf5, 0x21, 0x00


	//----- nvinfo : EIATTR_SPARSE_MMA_MASK
	.align		4
.L_72:
        /*0078*/ 	.byte	0x03, 0x50
        /*007a*/ 	.short	0x0000


	//----- nvinfo : EIATTR_MAXREG_COUNT
	.align		4
        /*007c*/ 	.byte	0x03, 0x1b
        /*007e*/ 	.short	0x00ff


	//----- nvinfo : EIATTR_NUM_BARRIERS
	.align		4
        /*0080*/ 	.byte	0x02, 0x4c
        /*0082*/ 	.byte	0x01
	.zero		1


	//----- nvinfo : EIATTR_MERCURY_ISA_VERSION
	.align		4
        /*0084*/ 	.byte	0x03, 0x5f
        /*0086*/ 	.short	0x0101


	//----- nvinfo : EIATTR_VRC_CTA_INIT_COUNT
	.align		4
        /*0088*/ 	.byte	0x02, 0x4a
	.zero		1
	.zero		1


	//----- nvinfo : EIATTR_EXIT_INSTR_OFFSETS
	.align		4
        /*008c*/ 	.byte	0x04, 0x1c
        /*008e*/ 	.short	(.L_74 - .L_73)


	//   ....[0]....
.L_73:
        /*0090*/ 	.word	0x00000040


	//   ....[1]....
        /*0094*/ 	.word	0x000014c0


	//   ....[2]....
        /*0098*/ 	.word	0x00001540


	//----- nvinfo : EIATTR_CRS_STACK_SIZE
	.align		4
.L_74:
        /*009c*/ 	.byte	0x04, 0x1e
        /*009e*/ 	.short	(.L_76 - .L_75)
.L_75:
        /*00a0*/ 	.word	0x00000000


	//----- nvinfo : EIATTR_CBANK_PARAM_SIZE
	.align		4
.L_76:
        /*00a4*/ 	.byte	0x03, 0x19
        /*00a6*/ 	.short	0x0030


	//----- nvinfo : EIATTR_PARAM_CBANK
	.align		4
        /*00a8*/ 	.byte	0x04, 0x0a
        /*00aa*/ 	.short	(.L_78 - .L_77)
	.align		4
.L_77:
        /*00ac*/ 	.word	index@(.nv.constant0._Z21external_count_kernelPKiS0_iPKjiiPj)
        /*00b0*/ 	.short	0x0380
        /*00b2*/ 	.short	0x0030


	//----- nvinfo : EIATTR_SW_WAR
	.align		4
.L_78:
        /*00b4*/ 	.byte	0x04, 0x36
        /*00b6*/ 	.short	(.L_80 - .L_79)
.L_79:
        /*00b8*/ 	.word	0x00000008
.L_80:


//--------------------- .nv.info._Z17algoA_iter_kerneliiPKjPjPi --------------------------
	.section	.nv.info._Z17algoA_iter_kerneliiPKjPjPi,"",@"SHT_CUDA_INFO"
	.sectionflags	@""
	.align	4


	//----- nvinfo : EIATTR_CUDA_API_VERSION
	.align		4
        /*0000*/ 	.byte	0x04, 0x37
        /*0002*/ 	.short	(.L_82 - .L_81)
.L_81:
        /*0004*/ 	.word	0x00000082


	//----- nvinfo : EIATTR_KPARAM_INFO
	.align		4
.L_82:
        /*0008*/ 	.byte	0x04, 0x17
        /*000a*/ 	.short	(.L_84 - .L_83)
.L_83:
        /*000c*/ 	.word	0x00000000
        /*0010*/ 	.short	0x0004
        /*0012*/ 	.short	0x0018
        /*0014*/ 	.byte	0x00, 0xf5, 0x21, 0x00


	//----- nvinfo : EIATTR_KPARAM_INFO
	.align		4
.L_84:
        /*0018*/ 	.byte	0x04, 0x17
        /*001a*/ 	.short	(.L_86 - .L_85)
.L_85:
        /*001c*/ 	.word	0x00000000
        /*0020*/ 	.short	0x0003
        /*0022*/ 	.short	0x0010
        /*0024*/ 	.byte	0x00, 0xf5, 0x21, 0x00


	//----- nvinfo : EIATTR_KPARAM_INFO
	.align		4
.L_86:
        /*0028*/ 	.byte	0x04, 0x17
        /*002a*/ 	.short	(.L_88 - .L_87)
.L_87:
        /*002c*/ 	.word	0x00000000
        /*0030*/ 	.short	0x0002
        /*0032*/ 	.short	0x0008
        /*0034*/ 	.byte	0x00, 0xf5, 0x21, 0x00


	//----- nvinfo : EIATTR_KPARAM_INFO
	.align		4
.L_88:
        /*0038*/ 	.byte	0x04, 0x17
        /*003a*/ 	.short	(.L_90 - .L_89)
.L_89:
        /*003c*/ 	.word	0x00000000
        /*0040*/ 	.short	0x0001
        /*0042*/ 	.short	0x0004
        /*0044*/ 	.byte	0x00, 0xf0, 0x11, 0x00


	//----- nvinfo : EIATTR_KPARAM_INFO
	.align		4
.L_90:
        /*0048*/ 	.byte	0x04, 0x17
        /*004a*/ 	.short	(.L_92 - .L_91)
.L_91:
        /*004c*/ 	.word	0x00000000
        /*0050*/ 	.short	0x0000
        /*0052*/ 	.short	0x0000
        /*0054*/ 	.byte	0x00, 0xf0, 0x11, 0x00


	//----- nvinfo : EIATTR_SPARSE_MMA_MASK
	.align		4
.L_92:
        /*0058*/ 	.byte	0x03, 0x50
        /*005a*/ 	.short	0x0000


	//----- nvinfo : EIATTR_MAXREG_COUNT
	.align		4
        /*005c*/ 	.byte	0x03, 0x1b
        /*005e*/ 	.short	0x00ff


	//----- nvinfo : EIATTR_NUM_BARRIERS
	.align		4
        /*0060*/ 	.byte	0x02, 0x4c
        /*0062*/ 	.byte	0x01
	.zero		1


	//----- nvinfo : EIATTR_EXTERNS
	.align		4
        /*0064*/ 	.byte	0x04, 0x0f
        /*0066*/ 	.short	(.L_94 - .L_93)


	//   ....[0]....
	.align		4
.L_93:
        /*0068*/ 	.word	index@(vprintf)


	//----- nvinfo : EIATTR_MERCURY_ISA_VERSION
	.align		4
.L_94:
        /*006c*/ 	.byte	0x03, 0x5f
        /*006e*/ 	.short	0x0101


	//----- nvinfo : EIATTR_UNUSED_LOAD_BYTE_OFFSET
	.align		4
        /*0070*/ 	.byte	0x04, 0x44
        /*0072*/ 	.short	(.L_96 - .L_95)


	//   ....[0]....
.L_95:
        /*0074*/ 	.word	0x00001a40
        /*0078*/ 	.word	0x00000fff


	//----- nvinfo : EIATTR_INT_WARP_WIDE_INSTR_OFFSETS
	.align		4
.L_96:
        /*007c*/ 	.byte	0x04, 0x31
        /*007e*/ 	.short	(.L_98 - .L_97)


	//   ....[0]....
.L_97:
        /*0080*/ 	.word	0x00000330


	//   ....[1]....
        /*0084*/ 	.word	0x000003b0


	//----- nvinfo : EIATTR_VRC_CTA_INIT_COUNT
	.align		4
.L_98:
        /*0088*/ 	.byte	0x02, 0x4a
	.zero		1
	.zero		1


	//----- nvinfo : EIATTR_SYSCALL_OFFSETS
	.align		4
        /*008c*/ 	.byte	0x04, 0x46
        /*008e*/ 	.short	(.L_100 - .L_99)


	//   ....[0]....
.L_99:
        /*0090*/ 	.word	0x00001ec0


	//----- nvinfo : EIATTR_EXIT_INSTR_OFFSETS
	.align		4
.L_100:
        /*0094*/ 	.byte	0x04, 0x1c
        /*0096*/ 	.short	(.L_102 - .L_101)


	//   ....[0]....
.L_101:
        /*0098*/ 	.word	0x00000040


	//   ....[1]....
        /*009c*/ 	.word	0x00001d80


	//   ....[2]....
        /*00a0*/ 	.word	0x00001e40


	//   ....[3]....
        /*00a4*/ 	.word	0x00001ed0


	//----- nvinfo : EIATTR_CRS_STACK_SIZE
	.align		4
.L_102:
        /*00a8*/ 	.byte	0x04, 0x1e
        /*00aa*/ 	.short	(.L_104 - .L_103)
.L_103:
        /*00ac*/ 	.word	0x00000000


	//----- nvinfo : EIATTR_CBANK_PARAM_SIZE
	.align		4
.L_104:
        /*00b0*/ 	.byte	0x03, 0x19
        /*00b2*/ 	.short	0x0020


	//----- nvinfo : EIATTR_PARAM_CBANK
	.align		4
        /*00b4*/ 	.byte	0x04, 0x0a
        /*00b6*/ 	.short	(.L_106 - .L_105)
	.align		4
.L_105:
        /*00b8*/ 	.word	index@(.nv.constant0._Z17algoA_iter_kerneliiPKjPjPi)
        /*00bc*/ 	.short	0x0380
        /*00be*/ 	.short	0x0020


	//----- nvinfo : EIATTR_SW_WAR
	.align		4
.L_106:
        /*00c0*/ 	.byte	0x04, 0x36
        /*00c2*/ 	.short	(.L_108 - .L_107)
.L_107:
        /*00c4*/ 	.word	0x00000008
.L_108:


//--------------------- .nv.info._Z20algoA_initial_kernelPKiS0_iiPj --------------------------
	.section	.nv.info._Z20algoA_initial_kernelPKiS0_iiPj,"",@"SHT_CUDA_INFO"
	.sectionflags	@""
	.align	4


	//----- nvinfo : EIATTR_CUDA_API_VERSION
	.align		4
        /*0000*/ 	.byte	0x04, 0x37
        /*0002*/ 	.short	(.L_110 - .L_109)
.L_109:
        /*0004*/ 	.word	0x00000082


	//----- nvinfo : EIATTR_KPARAM_INFO
	.align		4
.L_110:
        /*0008*/ 	.byte	0x04, 0x17
        /*000a*/ 	.short	(.L_112 - .L_111)
.L_111:
        /*000c*/ 	.word	0x00000000
        /*0010*/ 	.short	0x0004
        /*0012*/ 	.short	0x0018
        /*0014*/ 	.byte	0x00, 0xf5, 0x21, 0x00


	//----- nvinfo : EIATTR_KPARAM_INFO
	.align		4
.L_112:
        /*0018*/ 	.byte	0x04, 0x17
        /*001a*/ 	.short	(.L_114 - .L_113)
.L_113:
        /*001c*/ 	.word	0x00000000
        /*0020*/ 	.short	0x0003
        /*0022*/ 	.short	0x0014
        /*0024*/ 	.byte	0x00, 0xf0, 0x11, 0x00


	//----- nvinfo : EIATTR_KPARAM_INFO
	.align		4
.L_114:
        /*0028*/ 	.byte	0x04, 0x17
        /*002a*/ 	.short	(.L_116 - .L_115)
.L_115:
        /*002c*/ 	.word	0x00000000
        /*0030*/ 	.short	0x0002
        /*0032*/ 	.short	0x0010
        /*0034*/ 	.byte	0x00, 0xf0, 0x11, 0x00


	//----- nvinfo : EIATTR_KPARAM_INFO
	.align		4
.L_116:
        /*0038*/ 	.byte	0x04, 0x17
        /*003a*/ 	.short	(.L_118 - .L_117)
.L_117:
        /*003c*/ 	.word	0x00000000
        /*0040*/ 	.short	0x0001
        /*0042*/ 	.short	0x0008
        /*0044*/ 	.byte	0x00, 0xf5, 0x21, 0x00


	//----- nvinfo : EIATTR_KPARAM_INFO
	.align		4
.L_118:
        /*0048*/ 	.byte	0x04, 0x17
        /*004a*/ 	.short	(.L_120 - .L_119)
.L_119:
        /*004c*/ 	.word	0x00000000
        /*0050*/ 	.short	0x0000
        /*0052*/ 	.short	0x0000
        /*0054*/ 	.byte	0x00, 0xf5, 0x21, 0x00


	//----- nvinfo : EIATTR_SPARSE_MMA_MASK
	.align		4
.L_120:
        /*0058*/ 	.byte	0x03, 0x50
        /*005a*/ 	.short	0x0000


	//----- nvinfo : EIATTR_MAXREG_COUNT
	.align		4
        /*005c*/ 	.byte	0x03, 0x1b
        /*005e*/ 	.short	0x00ff


	//----- nvinfo : EIATTR_MERCURY_ISA_VERSION
	.align		4
        /*0060*/ 	.byte	0x03, 0x5f
        /*0062*/ 	.short	0x0101


	//----- nvinfo : EIATTR_VRC_CTA_INIT_COUNT
	.align		4
        /*0064*/ 	.byte	0x02, 0x4a
	.zero		1
	.zero		1


	//----- nvinfo : EIATTR_EXIT_INSTR_OFFSETS
	.align		4
        /*0068*/ 	.byte	0x04, 0x1c
        /*006a*/ 	.short	(.L_122 - .L_121)


	//   ....[0]....
.L_121:
        /*006c*/ 	.word	0x00000070


	//   ....[1]....
        /*0070*/ 	.word	0x000000e0


	//   ....[2]....
        /*0074*/ 	.word	0x000002e0


	//   ....[3]....
        /*0078*/ 	.word	0x000006d0


	//----- nvinfo : EIATTR_CRS_STACK_SIZE
	.align		4
.L_122:
        /*007c*/ 	.byte	0x04, 0x1e
        /*007e*/ 	.short	(.L_124 - .L_123)
.L_123:
        /*0080*/ 	.word	0x00000000


	//----- nvinfo : EIATTR_CBANK_PARAM_SIZE
	.align		4
.L_124:
        /*0084*/ 	.byte	0x03, 0x19
        /*0086*/ 	.short	0x0020


	//----- nvinfo : EIATTR_PARAM_CBANK
	.align		4
        /*0088*/ 	.byte	0x04, 0x0a
        /*008a*/ 	.short	(.L_126 - .L_125)
	.align		4
.L_125:
        /*008c*/ 	.word	index@(.nv.constant0._Z20algoA_initial_kernelPKiS0_iiPj)
        /*0090*/ 	.short	0x0380
        /*0092*/ 	.short	0x0020


	//----- nvinfo : EIATTR_SW_WAR
	.align		4
.L_126:
        /*0094*/ 	.byte	0x04, 0x36
        /*0096*/ 	.short	(.L_128 - .L_127)
.L_127:
        /*0098*/ 	.word	0x00000008
.L_128:


//--------------------- .nv.callgraph             --------------------------
	.section	.nv.callgraph,"",@"SHT_CUDA_CALLGRAPH"
	.align	4
	.sectionentsize	8
	.align		4
        /*0000*/ 	.word	0x00000000
	.align		4
        /*0004*/ 	.word	0xffffffff
	.align		4
        /*0008*/ 	.word	index@(_Z17algoA_iter_kerneliiPKjPjPi)
	.align		4
        /*000c*/ 	.word	index@(vprintf)
	.align		4
        /*0010*/ 	.word	0x00000000
	.align		4
        /*0014*/ 	.word	0xfffffffe
	.align		4
        /*0018*/ 	.word	0x00000000
	.align		4
        /*001c*/ 	.word	0xfffffffd
	.align		4
        /*0020*/ 	.word	0x00000000
	.align		4
        /*0024*/ 	.word	0xfffffffc


//--------------------- .nv.constant4             --------------------------
	.section	.nv.constant4,"a",@progbits
	.align	8
	.align		8
.nv.constant4:
        /*0000*/ 	.dword	$str
	.align		8
        /*0008*/ 	.dword	vprintf


//--------------------- .text._Z20external_emit_kernelPKiS0_iPKjiiPKlS4_PiP10DevicePair --------------------------
	.section	.text._Z20external_emit_kernelPKiS0_iPKjiiPKlS4_PiP10DevicePair,"ax",@progbits
	.align	128
        .global         _Z20external_emit_kernelPKiS0_iPKjiiPKlS4_PiP10DevicePair
        .type           _Z20external_emit_kernelPKiS0_iPKjiiPKlS4_PiP10DevicePair,@function
        .size           _Z20external_emit_kernelPKiS0_iPKjiiPKlS4_PiP10DevicePair,(.L_x_47 - _Z20external_emit_kernelPKiS0_iPKjiiPKlS4_PiP10DevicePair)
        .other          _Z20external_emit_kernelPKiS0_iPKjiiPKlS4_PiP10DevicePair,@"STO_CUDA_ENTRY STV_DEFAULT"
_Z20external_emit_kernelPKiS0_iPKjiiPKlS4_PiP10DevicePair:
.text._Z20external_emit_kernelPKiS0_iPKjiiPKlS4_PiP10DevicePair:
[----:B------:R-:W-:Y:S01]  /*0000*/  LDC R1, c[0x0][0x37c] ;  /* 0x0000df00ff017b82 */ /* 0x000fe20000000800 */
[----:B------:R-:W0:Y:S01]  /*0010*/  S2R R5, SR_CTAID.X ;  /* 0x0000000000057919 */ /* 0x000e220000002500 */
[----:B------:R-:W0:Y:S02]  /*0020*/  LDCU UR4, c[0x0][0x390] ;  /* 0x00007200ff0477ac */ /* 0x000e240008000800 */
[----:B0-----:R-:W-:-:S13]  /*0030*/  ISETP.GE.AND P0, PT, R5, UR4, PT ;  /* 0x0000000405007c0c */ /* 0x001fda000bf06270 */
[----:B------:R-:W-:Y:S05]  /*0040*/  @P0 EXIT ;  /* 0x000000000000094d */ /* 0x000fea0003800000 */
[----:B------:R-:W0:Y:S01]  /*0050*/  S2R R2, SR_TID.X ;  /* 0x0000000000027919 */ /* 0x000e220000002100 */
[----:B------:R-:W0:Y:S02]  /*0060*/  LDCU UR4, c[0x0][0x3a4] ;  /* 0x00007480ff0477ac */ /* 0x000e240008000800 */
[----:B0-----:R-:W-:-:S13]  /*0070*/  ISETP.GE.AND P0, PT, R2, UR4, PT ;  /* 0x0000000402007c0c */ /* 0x001fda000bf06270 */
[----:B------:R-:W-:Y:S05]  /*0080*/  @P0 EXIT ;  /* 0x000000000000094d */ /* 0x000fea0003800000 */
[----:B------:R-:W0:Y:S01]  /*0090*/  LDC.64 R6, c[0x0][0x380] ;  /* 0x0000e000ff067b82 */ /* 0x000e220000000a00 */
[----:B------:R-:W1:Y:S01]  /*00a0*/  LDCU.64 UR4, c[0x0][0x358] ;  /* 0x00006b00ff0477ac */ /* 0x000e620008000a00 */
[----:B------:R-:W2:Y:S06]  /*00b0*/  LDCU UR7, c[0x0][0x3a4] ;  /* 0x00007480ff0777ac */ /* 0x000eac0008000800 */
[----:B------:R-:W3:Y:S01]  /*00c0*/  LDC.64 R10, c[0x0][0x3a8] ;  /* 0x0000ea00ff0a7b82 */ /* 0x000ee20000000a00 */
[----:B------:R-:W4:Y:S07]  /*00d0*/  LDCU.64 UR8, c[0x0][0x398] ;  /* 0x00007300ff0877ac */ /* 0x000f2e0008000a00 */
[----:B------:R-:W2:Y:S01]  /*00e0*/  LDC.64 R12, c[0x0][0x3b8] ;  /* 0x0000ee00ff0c7b82 */ /* 0x000ea20000000a00 */
[----:B0-----:R-:W-:-:S05]  /*00f0*/  IMAD.WIDE.U32 R6, R5, 0x4, R6 ;  /* 0x0000000405067825 */ /* 0x001fca00078e0006 */
[----:B-1----:R-:W4:Y:S04]  /*0100*/  LDG.E.CONSTANT R0, desc[UR4][R6.64] ;  /* 0x0000000406007981 */ /* 0x002f28000c1e9900 */
[----:B------:R-:W4:Y:S01]  /*0110*/  LDG.E.CONSTANT R3, desc[UR4][R6.64+0x4] ;  /* 0x0000040406037981 */ /* 0x000f22000c1e9900 */
[----:B---3--:R-:W-:-:S06]  /*0120*/  IMAD.WIDE.U32 R10, R5, 0x8, R10 ;  /* 0x00000008050a7825 */ /* 0x008fcc00078e000a */
[----:B------:R-:W5:Y:S01]  /*0130*/  LDG.E.64.CONSTANT R10, desc[UR4][R10.64] ;  /* 0x000000040a0a7981 */ /* 0x000f62000c1e9b00 */
[----:B--2---:R-:W-:-:S04]  /*0140*/  IMAD.WIDE.U32 R12, R5, 0x4, R12 ;  /* 0x00000004050c7825 */ /* 0x004fc800078e000c */
[----:B----4-:R-:W-:-:S05]  /*0150*/  IMAD.IADD R4, R3, 0x1, -R0 ;  /* 0x0000000103047824 */ /* 0x010fca00078e0a00 */
[----:B------:R-:W-:-:S07]  /*0160*/  LOP3.LUT R4, R4, 0x7, RZ, 0xc0, !PT ;  /* 0x0000000704047812 */ /* 0x000fce00078ec0ff */
.L_x_10:
[----:B------:R-:W-:Y:S01]  /*0170*/  ISETP.GE.AND P0, PT, R0, R3, PT ;  /* 0x000000030000720c */ /* 0x000fe20003f06270 */
[----:B------:R-:W-:-:S12]  /*0180*/  IMAD.MOV.U32 R6, RZ, RZ, RZ ;  /* 0x000000ffff067224 */ /* 0x000fd800078e00ff */
[----:B012---:R-:W-:Y:S05]  /*0190*/  @P0 BRA `(.L_x_0) ;  /* 0x0000001000640947 */ /* 0x007fea0003800000 */
[----:B------:R-:W-:Y:S01]  /*01a0*/  IMAD.IADD R5, R0, 0x1, -R3 ;  /* 0x0000000100057824 */ /* 0x000fe200078e0a03 */
[----:B------:R-:W-:Y:S01]  /*01b0*/  ISETP.NE.AND P0, PT, R4, RZ, PT ;  /* 0x000000ff0400720c */ /* 0x000fe20003f05270 */
[----:B------:R-:W-:Y:S02]  /*01c0*/  IMAD.MOV.U32 R6, RZ, RZ, RZ ;  /* 0x000000ffff067224 */ /* 0x000fe400078e00ff */
[----:B------:R-:W-:Y:S01]  /*01d0*/  IMAD.MOV.U32 R7, RZ, RZ, R0 ;  /* 0x000000ffff077224 */ /* 0x000fe200078e0000 */
[----:B------:R-:W-:Y:S02]  /*01e0*/  ISETP.GT.U32.AND P1, PT, R5, -0x8, PT ;  /* 0xfffffff80500780c */ /* 0x000fe40003f24070 */
[----:B------:R-:W-:-:S11]  /*01f0*/  SHF.R.S32.HI R5, RZ, 0x1f, R2 ;  /* 0x0000001fff057819 */ /* 0x000fd60000011402 */
[----:B------:R-:W-:Y:S05]  /*0200*/  @P1 BRA `(.L_x_1) ;  /* 0x0000000800181947 */ /* 0x000fea0003800000 */
[----:B------:R-:W0:Y:S01]  /*0210*/  LDC.64 R14, c[0x0][0x388] ;  /* 0x0000e200ff0e7b82 */ /* 0x000e220000000a00 */
[--C-:B------:R-:W-:Y:S02]  /*0220*/  IMAD.IADD R8, R3, 0x1, -R0.reuse ;  /* 0x0000000103087824 */ /* 0x100fe400078e0a00 */
[----:B------:R-:W-:Y:S02]  /*0230*/  IMAD.MOV.U32 R6, RZ, RZ, RZ ;  /* 0x000000ffff067224 */ /* 0x000fe400078e00ff */
[----:B------:R-:W-:Y:S01]  /*0240*/  IMAD.MOV.U32 R7, RZ, RZ, R0 ;  /* 0x000000ffff077224 */ /* 0x000fe200078e0000 */
[----:B------:R-:W-:-:S05]  /*0250*/  LOP3.LUT R8, R8, 0xfffffff8, RZ, 0xc0, !PT ;  /* 0xfffffff808087812 */ /* 0x000fca00078ec0ff */
[----:B------:R-:W-:-:S07]  /*0260*/  IMAD.MOV R8, RZ, RZ, -R8 ;  /* 0x000000ffff087224 */ /* 0x000fce00078e0a08 */
.L_x_2:
[----:B0-----:R-:W-:-:S05]  /*0270*/  IMAD.WIDE R28, R7, 0x4, R14 ;  /* 0x00000004071c7825 */ /* 0x001fca00078e020e */
[----:B------:R-:W2:Y:S04]  /*0280*/  LDG.E.CONSTANT R21, desc[UR4][R28.64] ;  /* 0x000000041c157981 */ /* 0x000ea8000c1e9900 */
[----:B------:R-:W3:Y:S01]  /*0290*/  LDG.E.CONSTANT R20, desc[UR4][R28.64+0x4] ;  /* 0x000004041c147981 */ /* 0x000ee2000c1e9900 */
[----:B------:R-:W-:Y:S02]  /*02a0*/  IMAD.MOV.U32 R18, RZ, RZ, R2 ;  /* 0x000000ffff127224 */ /* 0x000fe400078e0002 */
[----:B------:R-:W-:Y:S01]  /*02b0*/  IMAD.MOV.U32 R19, RZ, RZ, R5 ;  /* 0x000000ffff137224 */ /* 0x000fe200078e0005 */
[----:B------:R-:W4:Y:S04]  /*02c0*/  LDG.E.CONSTANT R23, desc[UR4][R28.64+0x8] ;  /* 0x000008041c177981 */ /* 0x000f28000c1e9900 */
[----:B------:R-:W4:Y:S01]  /*02d0*/  LDG.E.CONSTANT R22, desc[UR4][R28.64+0xc] ;  /* 0x00000c041c167981 */ /* 0x000f22000c1e9900 */
[----:B--2---:R-:W-:Y:S01]  /*02e0*/  SHF.R.S32.HI R9, RZ, 0x1f, R21 ;  /* 0x0000001fff097819 */ /* 0x004fe20000011415 */
[----:B------:R-:W-:-:S04]  /*02f0*/  IMAD.WIDE.U32 R16, R21, UR7, R18 ;  /* 0x0000000715107c25 */ /* 0x000fc8000f8e0012 */
[----:B------:R-:W-:Y:S01]  /*0300*/  IMAD R9, R9, UR7, RZ ;  /* 0x0000000709097c24 */ /* 0x000fe2000f8e02ff */
[----:B------:R-:W-:-:S03]  /*0310*/  LEA R26, P1, R16, UR8, 0x2 ;  /* 0x00000008101a7c11 */ /* 0x000fc6000f8210ff */
[----:B------:R-:W-:-:S05]  /*0320*/  IMAD.IADD R9, R17, 0x1, R9 ;  /* 0x0000000111097824 */ /* 0x000fca00078e0209 */
[----:B------:R-:W-:-:S06]  /*0330*/  LEA.HI.X R27, R16, UR9, R9, 0x2, P1 ;  /* 0x00000009101b7c11 */ /* 0x000fcc00088f1409 */
[----:B------:R-:W2:Y:S01]  /*0340*/  LDG.E.CONSTANT R27, desc[UR4][R26.64] ;  /* 0x000000041a1b7981 */ /* 0x000ea2000c1e9900 */
[----:B---3--:R-:W-:Y:S01]  /*0350*/  SHF.R.S32.HI R9, RZ, 0x1f, R20 ;  /* 0x0000001fff097819 */ /* 0x008fe20000011414 */
[----:B------:R-:W-:-:S04]  /*0360*/  IMAD.WIDE.U32 R24, R20, UR7, R18 ;  /* 0x0000000714187c25 */ /* 0x000fc8000f8e0012 */
[----:B------:R-:W-:Y:S01]  /*0370*/  IMAD R9, R9, UR7, RZ ;  /* 0x0000000709097c24 */ /* 0x000fe2000f8e02ff */
[----:B------:R-:W-:-:S03]  /*0380*/  LEA R16, P1, R24, UR8, 0x2 ;  /* 0x0000000818107c11 */ /* 0x000fc6000f8210ff */
[----:B------:R-:W-:-:S05]  /*0390*/  IMAD.IADD R9, R25, 0x1, R9 ;  /* 0x0000000119097824 */ /* 0x000fca00078e0209 */
[----:B------:R-:W-:-:S05]  /*03a0*/  LEA.HI.X R17, R24, UR9, R9, 0x2, P1 ;  /* 0x0000000918117c11 */ /* 0x000fca00088f1409 */
[----:B------:R4:W3:Y:S01]  /*03b0*/  LDG.E.CONSTANT R25, desc[UR4][R16.64] ;  /* 0x0000000410197981 */ /* 0x0008e2000c1e9900 */
[----:B------:R-:W-:-:S04]  /*03c0*/  SHF.R.S32.HI R24, RZ, 0x1f, R21 ;  /* 0x0000001fff187819 */ /* 0x000fc80000011415 */
[----:B------:R-:W-:-:S04]  /*03d0*/  LEA.HI R24, R24, R21, RZ, 0x5 ;  /* 0x0000001518187211 */ /* 0x000fc800078f28ff */
[----:B------:R-:W-:Y:S02]  /*03e0*/  SHF.R.S32.HI R9, RZ, 0x5, R24 ;  /* 0x00000005ff097819 */ /* 0x000fe40000011418 */
[----:B----4-:R-:W-:Y:S01]  /*03f0*/  SHF.R.S32.HI R16, RZ, 0x1f, R23 ;  /* 0x0000001fff107819 */ /* 0x010fe20000011417 */
[----:B------:R-:W4:Y:S01]  /*0400*/  LDG.E.CONSTANT R24, desc[UR4][R28.64+0x10] ;  /* 0x000010041c187981 */ /* 0x000f22000c1e9900 */
[----:B------:R-:W-:Y:S01]  /*0410*/  ISETP.NE.AND P1, PT, R9, R2, PT ;  /* 0x000000020900720c */ /* 0x000fe20003f25270 */
[----:B------:R-:W-:-:S05]  /*0420*/  IMAD.MOV.U32 R9, RZ, RZ, 0x1 ;  /* 0x00000001ff097424 */ /* 0x000fca00078e00ff */
[----:B------:R-:W-:-:S04]  /*0430*/  SHF.L.W.U32 R21, R9, R21, RZ ;  /* 0x0000001509157219 */ /* 0x000fc80000000eff */
[----:B------:R-:W-:-:S04]  /*0440*/  SEL R21, R21, RZ, !P1 ;  /* 0x000000ff15157207 */ /* 0x000fc80004800000 */
[----:B--2---:R-:W-:Y:S02]  /*0450*/  LOP3.LUT R6, R21, R27, R6, 0xfe, !PT ;  /* 0x0000001b15067212 */ /* 0x004fe400078efe06 */
[----:B------:R-:W-:-:S04]  /*0460*/  SHF.R.S32.HI R21, RZ, 0x1f, R20 ;  /* 0x0000001fff157819 */ /* 0x000fc80000011414 */
[----:B------:R-:W-:-:S04]  /*0470*/  LEA.HI R21, R21, R20, RZ, 0x5 ;  /* 0x0000001415157211 */ /* 0x000fc800078f28ff */
[----:B------:R-:W-:-:S04]  /*0480*/  SHF.R.S32.HI R21, RZ, 0x5, R21 ;  /* 0x00000005ff157819 */ /* 0x000fc80000011415 */
[----:B------:R-:W-:Y:S01]  /*0490*/  ISETP.NE.AND P1, PT, R21, R2, PT ;  /* 0x000000021500720c */ /* 0x000fe20003f25270 */
[----:B------:R-:W-:Y:S02]  /*04a0*/  IMAD R21, R16, UR7, RZ ;  /* 0x0000000710157c24 */ /* 0x000fe4000f8e02ff */
[----:B------:R-:W-:-:S04]  /*04b0*/  IMAD.WIDE.U32 R16, R23, UR7, R18 ;  /* 0x0000000717107c25 */ /* 0x000fc8000f8e0012 */
[----:B------:R-:W-:Y:S01]  /*04c0*/  IMAD.IADD R17, R17, 0x1, R21 ;  /* 0x0000000111117824 */ /* 0x000fe200078e0215 */
[C---:B------:R-:W-:Y:S02]  /*04d0*/  LEA R26, P2, R16.reuse, UR8, 0x2 ;  /* 0x00000008101a7c11 */ /* 0x040fe4000f8410ff */
[----:B------:R-:W-:Y:S02]  /*04e0*/  SHF.L.W.U32 R20, R9, R20, RZ ;  /* 0x0000001409147219 */ /* 0x000fe40000000eff */
[----:B------:R-:W-:Y:S02]  /*04f0*/  LEA.HI.X R27, R16, UR9, R17, 0x2, P2 ;  /* 0x00000009101b7c11 */ /* 0x000fe400090f1411 */
[----:B------:R-:W-:-:S04]  /*0500*/  SEL R20, R20, RZ, !P1 ;  /* 0x000000ff14147207 */ /* 0x000fc80004800000 */
[----:B------:R-:W2:Y:S01]  /*0510*/  LDG.E.CONSTANT R27, desc[UR4][R26.64] ;  /* 0x000000041a1b7981 */ /* 0x000ea2000c1e9900 */
[----:B---3--:R-:W-:Y:S02]  /*0520*/  LOP3.LUT R25, R20, R25, R6, 0xfe, !PT ;  /* 0x0000001914197212 */ /* 0x008fe400078efe06 */
[----:B------:R-:W-:Y:S02]  /*0530*/  SHF.R.S32.HI R6, RZ, 0x1f, R23 ;  /* 0x0000001fff067819 */ /* 0x000fe40000011417 */
[----:B------:R-:W-:Y:S02]  /*0540*/  SHF.R.S32.HI R16, RZ, 0x1f, R22 ;  /* 0x0000001fff107819 */ /* 0x000fe40000011416 */
[----:B------:R-:W-:Y:S01]  /*0550*/  LEA.HI R6, R6, R23, RZ, 0x5 ;  /* 0x0000001706067211 */ /* 0x000fe200078f28ff */
[----:B------:R-:W-:-:S03]  /*0560*/  IMAD.WIDE.U32 R20, R22, UR7, R18 ;  /* 0x0000000716147c25 */ /* 0x000fc6000f8e0012 */
[----:B------:R-:W-:Y:S01]  /*0570*/  SHF.R.S32.HI R17, RZ, 0x5, R6 ;  /* 0x00000005ff117819 */ /* 0x000fe20000011406 */
[----:B------:R-:W-:Y:S01]  /*0580*/  IMAD R16, R16, UR7, RZ ;  /* 0x0000000710107c24 */ /* 0x000fe2000f8e02ff */
[----:B------:R-:W3:Y:S02]  /*0590*/  LDG.E.CONSTANT R6, desc[UR4][R28.64+0x14] ;  /* 0x000014041c067981 */ /* 0x000ee4000c1e9900 */
[----:B------:R-:W-:Y:S01]  /*05a0*/  ISETP.NE.AND P1, PT, R17, R2, PT ;  /* 0x000000021100720c */ /* 0x000fe20003f25270 */
[----:B------:R-:W-:Y:S01]  /*05b0*/  IMAD.IADD R17, R21, 0x1, R16 ;  /* 0x0000000115117824 */ /* 0x000fe200078e0210 */
[----:B------:R-:W-:-:S04]  /*05c0*/  LEA R16, P2, R20, UR8, 0x2 ;  /* 0x0000000814107c11 */ /* 0x000fc8000f8410ff */
[----:B------:R-:W-:-:S05]  /*05d0*/  LEA.HI.X R17, R20, UR9, R17, 0x2, P2 ;  /* 0x0000000914117c11 */ /* 0x000fca00090f1411 */
[----:B------:R4:W3:Y:S01]  /*05e0*/  LDG.E.CONSTANT R26, desc[UR4][R16.64] ;  /* 0x00000004101a7981 */ /* 0x0008e2000c1e9900 */
[----:B------:R-:W-:Y:S02]  /*05f0*/  SHF.L.W.U32 R23, R9, R23, RZ ;  /* 0x0000001709177219 */ /* 0x000fe40000000eff */
[----:B------:R-:W-:Y:S02]  /*0600*/  SHF.R.S32.HI R21, RZ, 0x1f, R22 ;  /* 0x0000001fff157819 */ /* 0x000fe40000011416 */
[----:B------:R-:W-:Y:S02]  /*0610*/  SEL R20, R23, RZ, !P1 ;  /* 0x000000ff17147207 */ /* 0x000fe40004800000 */
[----:B------:R-:W-:-:S04]  /*0620*/  LEA.HI R21, R21, R22, RZ, 0x5 ;  /* 0x0000001615157211 */ /* 0x000fc800078f28ff */
[----:B------:R-:W-:Y:S01]  /*0630*/  SHF.R.S32.HI R21, RZ, 0x5, R21 ;  /* 0x00000005ff157819 */ /* 0x000fe20000011415 */
[----:B----4-:R-:W-:-:S03]  /*0640*/  IMAD.WIDE.U32 R16, R24, UR7, R18 ;  /* 0x0000000718107c25 */ /* 0x010fc6000f8e0012 */
[----:B------:R-:W-:Y:S02]  /*0650*/  ISETP.NE.AND P1, PT, R21, R2, PT ;  /* 0x000000021500720c */ /* 0x000fe40003f25270 */
[----:B------:R-:W-:-:S04]  /*0660*/  SHF.L.W.U32 R22, R9, R22, RZ ;  /* 0x0000001609167219 */ /* 0x000fc80000000eff */
[----:B------:R-:W-:Y:S02]  /*0670*/  SEL R22, R22, RZ, !P1 ;  /* 0x000000ff16167207 */ /* 0x000fe40004800000 */
[----:B--2---:R-:W-:Y:S02]  /*0680*/  LOP3.LUT R25, R20, R27, R25, 0xfe, !PT ;  /* 0x0000001b14197212 */ /* 0x004fe400078efe19 */
[----:B------:R-:W-:-:S05]  /*0690*/  SHF.R.S32.HI R20, RZ, 0x1f, R24 ;  /* 0x0000001fff147819 */ /* 0x000fca0000011418 */
[----:B------:R-:W-:Y:S01]  /*06a0*/  IMAD R21, R20, UR7, RZ ;  /* 0x0000000714157c24 */ /* 0x000fe2000f8e02ff */
[----:B------:R-:W-:-:S03]  /*06b0*/  LEA R20, P2, R16, UR8, 0x2 ;  /* 0x0000000810147c11 */ /* 0x000fc6000f8410ff */
[----:B------:R-:W-:-:S05]  /*06c0*/  IMAD.IADD R17, R17, 0x1, R21 ;  /* 0x0000000111117824 */ /* 0x000fca00078e0215 */
[----:B------:R-:W-:Y:S02]  /*06d0*/  LEA.HI.X R21, R16, UR9, R17, 0x2, P2 ;  /* 0x0000000910157c11 */ /* 0x000fe400090f1411 */
[----:B------:R-:W-:Y:S02]  /*06e0*/  SHF.R.S32.HI R17, RZ, 0x1f, R24 ;  /* 0x0000001fff117819 */ /* 0x000fe40000011418 */
[----:B---3--:R-:W-:Y:S01]  /*06f0*/  SHF.R.S32.HI R16, RZ, 0x1f, R6 ;  /* 0x0000001fff107819 */ /* 0x008fe20000011406 */
[----:B------:R-:W2:Y:S01]  /*0700*/  LDG.E.CONSTANT R20, desc[UR4][R20.64] ;  /* 0x0000000414147981 */ /* 0x000ea2000c1e9900 */
[----:B------:R-:W-:-:S04]  /*0710*/  LEA.HI R17, R17, R24, RZ, 0x5 ;  /* 0x0000001811117211 */ /* 0x000fc800078f28ff */
[----:B------:R-:W-:Y:S02]  /*0720*/  SHF.R.S32.HI R17, RZ, 0x5, R17 ;  /* 0x00000005ff117819 */ /* 0x000fe40000011411 */
[----:B------:R-:W-:Y:S01]  /*0730*/  LOP3.LUT R25, R22, R26, R25, 0xfe, !PT ;  /* 0x0000001a16197212 */ /* 0x000fe200078efe19 */
[----:B------:R-:W-:Y:S01]  /*0740*/  IMAD R23, R16, UR7, RZ ;  /* 0x0000000710177c24 */ /* 0x000fe2000f8e02ff */
[----:B------:R-:W3:Y:S01]  /*0750*/  LDG.E.CONSTANT R22, desc[UR4][R28.64+0x18] ;  /* 0x000018041c167981 */ /* 0x000ee2000c1e9900 */
[----:B------:R-:W-:Y:S01]  /*0760*/  ISETP.NE.AND P1, PT, R17, R2, PT ;  /* 0x000000021100720c */ /* 0x000fe20003f25270 */
[----:B------:R-:W-:-:S04]  /*0770*/  IMAD.WIDE.U32 R16, R6, UR7, R18 ;  /* 0x0000000706107c25 */ /* 0x000fc8000f8e0012 */
[----:B------:R-:W-:Y:S02]  /*0780*/  IMAD.IADD R17, R17, 0x1, R23 ;  /* 0x0000000111117824 */ /* 0x000fe400078e0217 */
[----:B------:R-:W4:Y:S01]  /*0790*/  LDG.E.CONSTANT R23, desc[UR4][R28.64+0x1c] ;  /* 0x00001c041c177981 */ /* 0x000f22000c1e9900 */
[C---:B------:R-:W-:Y:S02]  /*07a0*/  LEA R26, P2, R16.reuse, UR8, 0x2 ;  /* 0x00000008101a7c11 */ /* 0x040fe4000f8410ff */
[----:B------:R-:W-:Y:S02]  /*07b0*/  SHF.L.W.U32 R24, R9, R24, RZ ;  /* 0x0000001809187219 */ /* 0x000fe40000000eff */
[----:B------:R-:W-:Y:S02]  /*07c0*/  LEA.HI.X R27, R16, UR9, R17, 0x2, P2 ;  /* 0x00000009101b7c11 */ /* 0x000fe400090f1411 */
[----:B------:R-:W-:-:S04]  /*07d0*/  SEL R24, R24, RZ, !P1 ;  /* 0x000000ff18187207 */ /* 0x000fc80004800000 */
[----:B------:R0:W4:Y:S01]  /*07e0*/  LDG.E.CONSTANT R27, desc[UR4][R26.64] ;  /* 0x000000041a1b7981 */ /* 0x000122000c1e9900 */
[----:B--2---:R-:W-:Y:S02]  /*07f0*/  LOP3.LUT R24, R24, R20, R25, 0xfe, !PT ;  /* 0x0000001418187212 */ /* 0x004fe400078efe19 */
[----:B---3--:R-:W-:-:S05]  /*0800*/  SHF.R.S32.HI R16, RZ, 0x1f, R22 ;  /* 0x0000001fff107819 */ /* 0x008fca0000011416 */
[----:B0-----:R-:W-:Y:S02]  /*0810*/  IMAD R26, R16, UR7, RZ ;  /* 0x00000007101a7c24 */ /* 0x001fe4000f8e02ff */
[----:B------:R-:W-:Y:S01]  /*0820*/  IMAD.WIDE.U32 R16, R22, UR7, R18 ;  /* 0x0000000716107c25 */ /* 0x000fe2000f8e0012 */
[----:B----4-:R-:W-:-:S03]  /*0830*/  SHF.R.S32.HI R25, RZ, 0x1f, R23 ;  /* 0x0000001fff197819 */ /* 0x010fc60000011417 */
[----:B------:R-:W-:Y:S01]  /*0840*/  IMAD.WIDE.U32 R20, R23, UR7, R18 ;  /* 0x0000000717147c25 */ /* 0x000fe2000f8e0012 */
[----:B------:R-:W-:-:S03]  /*0850*/  LEA R18, P1, R16, UR8, 0x2 ;  /* 0x0000000810127c11 */ /* 0x000fc6000f8210ff */
[----:B------:R-:W-:Y:S02]  /*0860*/  IMAD.IADD R17, R17, 0x1, R26 ;  /* 0x0000000111117824 */ /* 0x000fe400078e021a */
[----:B------:R-:W-:-:S03]  /*0870*/  IMAD R25, R25, UR7, RZ ;  /* 0x0000000719197c24 */ /* 0x000fc6000f8e02ff */
[----:B------:R-:W-:Y:S01]  /*0880*/  LEA.HI.X R19, R16, UR9, R17, 0x2, P1 ;  /* 0x0000000910137c11 */ /* 0x000fe200088f1411 */
[----:B------:R-:W-:Y:S01]  /*0890*/  IMAD.IADD R17, R21, 0x1, R25 ;  /* 0x0000000115117824 */ /* 0x000fe200078e0219 */
[----:B------:R-:W-:-:S03]  /*08a0*/  LEA R16, P1, R20, UR8, 0x2 ;  /* 0x0000000814107c11 */ /* 0x000fc6000f8210ff */
[----:B------:R-:W2:Y:S01]  /*08b0*/  LDG.E.CONSTANT R18, desc[UR4][R18.64] ;  /* 0x0000000412127981 */ /* 0x000ea2000c1e9900 */
[----:B------:R-:W-:-:S05]  /*08c0*/  LEA.HI.X R17, R20, UR9, R17, 0x2, P1 ;  /* 0x0000000914117c11 */ /* 0x000fca00088f1411 */
[----:B------:R0:W3:Y:S01]  /*08d0*/  LDG.E.CONSTANT R16, desc[UR4][R16.64] ;  /* 0x0000000410107981 */ /* 0x0000e2000c1e9900 */
[----:B------:R-:W-:-:S04]  /*08e0*/  SHF.R.S32.HI R21, RZ, 0x1f, R6 ;  /* 0x0000001fff157819 */ /* 0x000fc80000011406 */
[----:B------:R-:W-:-:S04]  /*08f0*/  LEA.HI R21, R21, R6, RZ, 0x5 ;  /* 0x0000000615157211 */ /* 0x000fc800078f28ff */
[----:B------:R-:W-:-:S04]  /*0900*/  SHF.R.S32.HI R21, RZ, 0x5, R21 ;  /* 0x00000005ff157819 */ /* 0x000fc80000011415 */
[----:B------:R-:W-:Y:S02]  /*0910*/  ISETP.NE.AND P1, PT, R21, R2, PT ;  /* 0x000000021500720c */ /* 0x000fe40003f25270 */
[----:B------:R-:W-:Y:S01]  /*0920*/  SHF.R.S32.HI R21, RZ, 0x1f, R22 ;  /* 0x0000001fff157819 */ /* 0x000fe20000011416 */
[----:B------:R-:W-:Y:S01]  /*0930*/  VIADD R8, R8, 0x8 ;  /* 0x0000000808087836 */ /* 0x000fe20000000000 */
[----:B------:R-:W-:Y:S02]  /*0940*/  SHF.R.S32.HI R20, RZ, 0x1f, R23 ;  /* 0x0000001fff147819 */ /* 0x000fe40000011417 */
[----:B------:R-:W-:Y:S02]  /*0950*/  LEA.HI R21, R21, R22, RZ, 0x5 ;  /* 0x0000001615157211 */ /* 0x000fe400078f28ff */
[----:B------:R-:W-:Y:S02]  /*0960*/  SHF.L.W.U32 R6, R9, R6, RZ ;  /* 0x0000000609067219 */ /* 0x000fe40000000eff */
[----:B------:R-:W-:-:S02]  /*0970*/  SHF.R.S32.HI R21, RZ, 0x5, R21 ;  /* 0x00000005ff157819 */ /* 0x000fc40000011415 */
[----:B------:R-:W-:Y:S02]  /*0980*/  LEA.HI R20, R20, R23, RZ, 0x5 ;  /* 0x0000001714147211 */ /* 0x000fe400078f28ff */
[----:B------:R-:W-:Y:S02]  /*0990*/  ISETP.NE.AND P2, PT, R8, RZ, PT ;  /* 0x000000ff0800720c */ /* 0x000fe40003f45270 */
[----:B------:R-:W-:Y:S02]  /*09a0*/  SEL R6, R6, RZ, !P1 ;  /* 0x000000ff06067207 */ /* 0x000fe40004800000 */
[----:B------:R-:W-:Y:S02]  /*09b0*/  ISETP.NE.AND P1, PT, R21, R2, PT ;  /* 0x000000021500720c */ /* 0x000fe40003f25270 */
[----:B------:R-:W-:Y:S02]  /*09c0*/  SHF.L.W.U32 R22, R9, R22, RZ ;  /* 0x0000001609167219 */ /* 0x000fe40000000eff */
[----:B0-----:R-:W-:-:S02]  /*09d0*/  SHF.R.S32.HI R17, RZ, 0x5, R20 ;  /* 0x00000005ff117819 */ /* 0x001fc40000011414 */
[----:B------:R-:W-:Y:S02]  /*09e0*/  SEL R22, R22, RZ, !P1 ;  /* 0x000000ff16167207 */ /* 0x000fe40004800000 */
[----:B------:R-:W-:Y:S02]  /*09f0*/  LOP3.LUT R27, R6, R27, R24, 0xfe, !PT ;  /* 0x0000001b061b7212 */ /* 0x000fe400078efe18 */
[----:B------:R-:W-:Y:S02]  /*0a00*/  SHF.L.W.U32 R9, R9, R23, RZ ;  /* 0x0000001709097219 */ /* 0x000fe40000000eff */
[----:B------:R-:W-:-:S04]  /*0a10*/  ISETP.NE.AND P1, PT, R17, R2, PT ;  /* 0x000000021100720c */ /* 0x000fc80003f25270 */
[----:B------:R-:W-:Y:S01]  /*0a20*/  SEL R9, R9, RZ, !P1 ;  /* 0x000000ff09097207 */ /* 0x000fe20004800000 */
[----:B------:R-:W-:Y:S01]  /*0a30*/  VIADD R7, R7, 0x8 ;  /* 0x0000000807077836 */ /* 0x000fe20000000000 */
[----:B--2---:R-:W-:-:S04]  /*0a40*/  LOP3.LUT R27, R22, R18, R27, 0xfe, !PT ;  /* 0x00000012161b7212 */ /* 0x004fc800078efe1b */
[----:B---3--:R-:W-:Y:S01]  /*0a50*/  LOP3.LUT R6, R9, R16, R27, 0xfe, !PT ;  /* 0x0000001009067212 */ /* 0x008fe200078efe1b */
[----:B------:R-:W-:Y:S06]  /*0a60*/  @P2 BRA `(.L_x_2) ;  /* 0xfffffff800002947 */ /* 0x000fec000383ffff */
.L_x_1:
[----:B------:R-:W-:Y:S05]  /*0a70*/  @!P0 BRA `(.L_x_0) ;  /* 0x00000008002c8947 */ /* 0x000fea0003800000 */
[----:B------:R-:W-:-:S05]  /*0a80*/  VIADD R8, R4, 0xffffffff ;  /* 0xffffffff04087836 */ /* 0x000fca0000000000 */
[----:B------:R-:W-:-:S13]  /*0a90*/  ISETP.GE.U32.AND P0, PT, R8, 0x3, PT ;  /* 0x000000030800780c */ /* 0x000fda0003f06070 */
[----:B------:R-:W-:Y:S05]  /*0aa0*/  @!P0 BRA `(.L_x_3) ;  /* 0x0000000400108947 */ /* 0x000fea0003800000 */
[----:B------:R-:W0:Y:S01]  /*0ab0*/  LDC.64 R14, c[0x0][0x388] ;  /* 0x0000e200ff0e7b82 */ /* 0x000e220000000a00 */
[----:B------:R-:W1:Y:S01]  /*0ac0*/  LDCU UR6, c[0x0][0x3a4] ;  /* 0x00007480ff0677ac */ /* 0x000e620008000800 */
[----:B------:R-:W2:Y:S01]  /*0ad0*/  LDCU.64 UR10, c[0x0][0x398] ;  /* 0x00007300ff0a77ac */ /* 0x000ea20008000a00 */
[----:B0-----:R-:W-:-:S05]  /*0ae0*/  IMAD.WIDE R14, R7, 0x4, R14 ;  /* 0x00000004070e7825 */ /* 0x001fca00078e020e */
[----:B------:R-:W3:Y:S04]  /*0af0*/  LDG.E.CONSTANT R25, desc[UR4][R14.64] ;  /* 0x000000040e197981 */ /* 0x000ee8000c1e9900 */
[----:B------:R-:W4:Y:S04]  /*0b00*/  LDG.E.CONSTANT R8, desc[UR4][R14.64+0x4] ;  /* 0x000004040e087981 */ /* 0x000f28000c1e9900 */
[----:B------:R-:W2:Y:S04]  /*0b10*/  LDG.E.CONSTANT R27, desc[UR4][R14.64+0x8] ;  /* 0x000008040e1b7981 */ /* 0x000ea8000c1e9900 */
[----:B------:R0:W2:Y:S02]  /*0b20*/  LDG.E.CONSTANT R9, desc[UR4][R14.64+0xc] ;  /* 0x00000c040e097981 */ /* 0x0000a4000c1e9900 */
[----:B0-----:R-:W-:-:S02]  /*0b30*/  IMAD.MOV.U32 R14, RZ, RZ, R2 ;  /* 0x000000ffff0e7224 */ /* 0x001fc400078e0002 */
[----:B------:R-:W-:Y:S01]  /*0b40*/  IMAD.MOV.U32 R15, RZ, RZ, R5 ;  /* 0x000000ffff0f7224 */ /* 0x000fe200078e0005 */
[----:B---3--:R-:W-:Y:S01]  /*0b50*/  SHF.R.S32.HI R16, RZ, 0x1f, R25 ;  /* 0x0000001fff107819 */ /* 0x008fe20000011419 */
[----:B-1----:R-:W-:Y:S01]  /*0b60*/  IMAD.WIDE.U32 R18, R25, UR6, R14 ;  /* 0x0000000619127c25 */ /* 0x002fe2000f8e000e */
[----:B----4-:R-:W-:-:S03]  /*0b70*/  SHF.R.S32.HI R17, RZ, 0x1f, R8 ;  /* 0x0000001fff117819 */ /* 0x010fc60000011408 */
[----:B------:R-:W-:Y:S01]  /*0b80*/  IMAD R23, R16, UR6, RZ ;  /* 0x0000000610177c24 */ /* 0x000fe2000f8e02ff */
[----:B--2---:R-:W-:Y:S01]  /*0b90*/  LEA R16, P0, R18, UR10, 0x2 ;  /* 0x0000000a12107c11 */ /* 0x004fe2000f8010ff */
[----:B------:R-:W-:Y:S01]  /*0ba0*/  IMAD.WIDE.U32 R20, R8, UR6, R14 ;  /* 0x0000000608147c25 */ /* 0x000fe2000f8e000e */
[----:B------:R-:W-:-:S03]  /*0bb0*/  SHF.R.S32.HI R22, RZ, 0x1f, R27 ;  /* 0x0000001fff167819 */ /* 0x000fc6000001141b */
[----:B------:R-:W-:Y:S02]  /*0bc0*/  IMAD.IADD R19, R19, 0x1, R23 ;  /* 0x0000000113137824 */ /* 0x000fe400078e0217 */
[----:B------:R-:W-:Y:S02]  /*0bd0*/  IMAD R23, R17, UR6, RZ ;  /* 0x0000000611177c24 */ /* 0x000fe4000f8e02ff */
[----:B------:R-:W-:Y:S01]  /*0be0*/  IMAD R29, R22, UR6, RZ ;  /* 0x00000006161d7c24 */ /* 0x000fe2000f8e02ff */
[----:B------:R-:W-:Y:S01]  /*0bf0*/  LEA.HI.X R17, R18, UR11, R19, 0x2, P0 ;  /* 0x0000000b12117c11 */ /* 0x000fe200080f1413 */
[----:B------:R-:W-:Y:S01]  /*0c00*/  IMAD.IADD R19, R21, 0x1, R23 ;  /* 0x0000000115137824 */ /* 0x000fe200078e0217 */
[C---:B------:R-:W-:Y:S02]  /*0c10*/  LEA R18, P0, R20.reuse, UR10, 0x2 ;  /* 0x0000000a14127c11 */ /* 0x040fe4000f8010ff */
[----:B------:R-:W-:Y:S01]  /*0c20*/  SHF.R.S32.HI R23, RZ, 0x1f, R9 ;  /* 0x0000001fff177819 */ /* 0x000fe20000011409 */
[----:B------:R0:W2:Y:S01]  /*0c30*/  LDG.E.CONSTANT R16, desc[UR4][R16.64] ;  /* 0x0000000410107981 */ /* 0x0000a2000c1e9900 */
[----:B------:R-:W-:Y:S01]  /*0c40*/  LEA.HI.X R19, R20, UR11, R19, 0x2, P0 ;  /* 0x0000000b14137c11 */ /* 0x000fe200080f1413 */
[----:B------:R-:W-:-:S04]  /*0c50*/  IMAD.WIDE.U32 R20, R27, UR6, R14 ;  /* 0x000000061b147c25 */ /* 0x000fc8000f8e000e */
[----:B------:R-:W-:Y:S01]  /*0c60*/  IMAD.IADD R21, R21, 0x1, R29 ;  /* 0x0000000115157824 */ /* 0x000fe200078e021d */
[C---:B------:R-:W-:Y:S01]  /*0c70*/  LEA R22, P0, R20.reuse, UR10, 0x2 ;  /* 0x0000000a14167c11 */ /* 0x040fe2000f8010ff */
[----:B------:R-:W-:Y:S01]  /*0c80*/  IMAD.WIDE.U32 R14, R9, UR6, R14 ;  /* 0x00000006090e7c25 */ /* 0x000fe2000f8e000e */
[----:B------:R1:W2:Y:S03]  /*0c90*/  LDG.E.CONSTANT R19, desc[UR4][R18.64] ;  /* 0x0000000412137981 */ /* 0x0002a6000c1e9900 */
[----:B------:R-:W-:Y:S01]  /*0ca0*/  IMAD R29, R23, UR6, RZ ;  /* 0x00000006171d7c24 */ /* 0x000fe2000f8e02ff */
[----:B------:R-:W-:Y:S02]  /*0cb0*/  LEA.HI.X R23, R20, UR11, R21, 0x2, P0 ;  /* 0x0000000b14177c11 */ /* 0x000fe400080f1415 */
[----:B------:R-:W-:Y:S01]  /*0cc0*/  LEA R20, P0, R14, UR10, 0x2 ;  /* 0x0000000a0e147c11 */ /* 0x000fe2000f8010ff */
[----:B------:R-:W-:-:S02]  /*0cd0*/  IMAD.IADD R15, R15, 0x1, R29 ;  /* 0x000000010f0f7824 */ /* 0x000fc400078e021d */
[----:B------:R-:W3:Y:S03]  /*0ce0*/  LDG.E.CONSTANT R22, desc[UR4][R22.64] ;  /* 0x0000000416167981 */ /* 0x000ee6000c1e9900 */
[----:B------:R-:W-:-:S05]  /*0cf0*/  LEA.HI.X R21, R14, UR11, R15, 0x2, P0 ;  /* 0x0000000b0e157c11 */ /* 0x000fca00080f140f */
[----:B------:R-:W4:Y:S01]  /*0d00*/  LDG.E.CONSTANT R20, desc[UR4][R20.64] ;  /* 0x0000000414147981 */ /* 0x000f22000c1e9900 */
[----:B------:R-:W-:Y:S02]  /*0d10*/  SHF.R.S32.HI R14, RZ, 0x1f, R25 ;  /* 0x0000001fff0e7819 */ /* 0x000fe40000011419 */
[----:B0-----:R-:W-:Y:S02]  /*0d20*/  SHF.R.S32.HI R17, RZ, 0x1f, R8 ;  /* 0x0000001fff117819 */ /* 0x001fe40000011408 */
[----:B------:R-:W-:Y:S02]  /*0d30*/  LEA.HI R14, R14, R25, RZ, 0x5 ;  /* 0x000000190e0e7211 */ /* 0x000fe400078f28ff */
[----:B-1----:R-:W-:Y:S02]  /*0d40*/  SHF.R.S32.HI R18, RZ, 0x1f, R27 ;  /* 0x0000001fff127819 */ /* 0x002fe4000001141b */
[----:B------:R-:W-:Y:S01]  /*0d50*/  SHF.R.S32.HI R15, RZ, 0x5, R14 ;  /* 0x00000005ff0f7819 */ /* 0x000fe2000001140e */
[----:B------:R-:W-:Y:S01]  /*0d60*/  IMAD.MOV.U32 R14, RZ, RZ, 0x1 ;  /* 0x00000001ff0e7424 */ /* 0x000fe200078e00ff */
[----:B------:R-:W-:-:S02]  /*0d70*/  LEA.HI R17, R17, R8, RZ, 0x5 ;  /* 0x0000000811117211 */ /* 0x000fc400078f28ff */
[----:B------:R-:W-:Y:S02]  /*0d80*/  LEA.HI R18, R18, R27, RZ, 0x5 ;  /* 0x0000001b12127211 */ /* 0x000fe400078f28ff */
[----:B------:R-:W-:Y:S02]  /*0d90*/  ISETP.NE.AND P0, PT, R15, R2, PT ;  /* 0x000000020f00720c */ /* 0x000fe40003f05270 */
[----:B------:R-:W-:Y:S02]  /*0da0*/  SHF.R.S32.HI R17, RZ, 0x5, R17 ;  /* 0x00000005ff117819 */ /* 0x000fe40000011411 */
[----:B------:R-:W-:Y:S02]  /*0db0*/  SHF.L.W.U32 R25, R14, R25, RZ ;  /* 0x000000190e197219 */ /* 0x000fe40000000eff */
[----:B------:R-:W-:Y:S02]  /*0dc0*/  SHF.R.S32.HI R24, RZ, 0x1f, R9 ;  /* 0x0000001fff187819 */ /* 0x000fe40000011409 */
[----:B------:R-:W-:-:S02]  /*0dd0*/  SHF.R.S32.HI R15, RZ, 0x5, R18 ;  /* 0x00000005ff0f7819 */ /* 0x000fc40000011412 */
[----:B------:R-:W-:Y:S02]  /*0de0*/  ISETP.NE.AND P1, PT, R17, R2, PT ;  /* 0x000000021100720c */ /* 0x000fe40003f25270 */
[----:B------:R-:W-:Y:S02]  /*0df0*/  SEL R25, R25, RZ, !P0 ;  /* 0x000000ff19197207 */ /* 0x000fe40004000000 */
[----:B------:R-:W-:Y:S02]  /*0e00*/  LEA.HI R24, R24, R9, RZ, 0x5 ;  /* 0x0000000918187211 */ /* 0x000fe400078f28ff */
[----:B------:R-:W-:Y:S02]  /*0e10*/  SHF.L.W.U32 R8, R14, R8, RZ ;  /* 0x000000080e087219 */ /* 0x000fe40000000eff */
[----:B------:R-:W-:Y:S02]  /*0e20*/  ISETP.NE.AND P0, PT, R15, R2, PT ;  /* 0x000000020f00720c */ /* 0x000fe40003f05270 */
[----:B------:R-:W-:-:S02]  /*0e30*/  SHF.R.S32.HI R17, RZ, 0x5, R24 ;  /* 0x00000005ff117819 */ /* 0x000fc40000011418 */
[----:B------:R-:W-:Y:S02]  /*0e40*/  SEL R15, R8, RZ, !P1 ;  /* 0x000000ff080f7207 */ /* 0x000fe40004800000 */
[C---:B------:R-:W-:Y:S02]  /*0e50*/  SHF.L.W.U32 R27, R14.reuse, R27, RZ ;  /* 0x0000001b0e1b7219 */ /* 0x040fe40000000eff */
[----:B------:R-:W-:Y:S02]  /*0e60*/  SHF.L.W.U32 R9, R14, R9, RZ ;  /* 0x000000090e097219 */ /* 0x000fe40000000eff */
[----:B------:R-:W-:Y:S02]  /*0e70*/  ISETP.NE.AND P1, PT, R17, R2, PT ;  /* 0x000000021100720c */ /* 0x000fe40003f25270 */
[----:B------:R-:W-:Y:S02]  /*0e80*/  SEL R27, R27, RZ, !P0 ;  /* 0x000000ff1b1b7207 */ /* 0x000fe40004000000 */
[----:B------:R-:W-:Y:S01]  /*0e90*/  SEL R9, R9, RZ, !P1 ;  /* 0x000000ff09097207 */ /* 0x000fe20004800000 */
[----:B------:R-:W-:Y:S01]  /*0ea0*/  VIADD R7, R7, 0x4 ;  /* 0x0000000407077836 */ /* 0x000fe20000000000 */
[----:B--2---:R-:W-:-:S04]  /*0eb0*/  LOP3.LUT R16, R19, R16, R25, 0xfe, !PT ;  /* 0x0000001013107212 */ /* 0x004fc800078efe19 */
[----:B---3--:R-:W-:-:S04]  /*0ec0*/  LOP3.LUT R15, R22, R16, R15, 0xfe, !PT ;  /* 0x00000010160f7212 */ /* 0x008fc800078efe0f */
[----:B----4-:R-:W-:-:S04]  /*0ed0*/  LOP3.LUT R15, R20, R15, R27, 0xfe, !PT ;  /* 0x0000000f140f7212 */ /* 0x010fc800078efe1b */
[----:B------:R-:W-:-:S07]  /*0ee0*/  LOP3.LUT R6, R6, R15, R9, 0xfe, !PT ;  /* 0x0000000f06067212 */ /* 0x000fce00078efe09 */
.L_x_3:
[----:B------:R-:W-:-:S05]  /*0ef0*/  IMAD.IADD R8, R3, 0x1, -R0 ;  /* 0x0000000103087824 */ /* 0x000fca00078e0a00 */
[----:B------:R-:W-:-:S13]  /*0f00*/  LOP3.LUT P0, R9, R8, 0x3, RZ, 0xc0, !PT ;  /* 0x0000000308097812 */ /* 0x000fda000780c0ff */
[----:B------:R-:W-:Y:S05]  /*0f10*/  @!P0 BRA `(.L_x_0) ;  /* 0x0000000400048947 */ /* 0x000fea0003800000 */
[----:B------:R-:W-:Y:S02]  /*0f20*/  ISETP.NE.AND P1, PT, R9, 0x1, PT ;  /* 0x000000010900780c */ /* 0x000fe40003f25270 */
[----:B------:R-:W-:-:S04]  /*0f30*/  LOP3.LUT R8, R8, 0x1, RZ, 0xc0, !PT ;  /* 0x0000000108087812 */ /* 0x000fc800078ec0ff */
[----:B------:R-:W-:-:S07]  /*0f40*/  ISETP.NE.U32.AND P0, PT, R8, 0x1, PT ;  /* 0x000000010800780c */ /* 0x000fce0003f05070 */
[----:B------:R-:W-:Y:S06]  /*0f50*/  @!P1 BRA `(.L_x_4) ;  /* 0x0000000000989947 */ /* 0x000fec0003800000 */
[----:B------:R-:W0:Y:S01]  /*0f60*/  LDC.64 R8, c[0x0][0x388] ;  /* 0x0000e200ff087b82 */ /* 0x000e220000000a00 */
[----:B------:R-:W1:Y:S01]  /*0f70*/  LDCU UR6, c[0x0][0x3a4] ;  /* 0x00007480ff0677ac */ /* 0x000e620008000800 */
[----:B------:R-:W2:Y:S01]  /*0f80*/  LDCU.64 UR10, c[0x0][0x398] ;  /* 0x00007300ff0a77ac */ /* 0x000ea20008000a00 */
[----:B0-----:R-:W-:-:S05]  /*0f90*/  IMAD.WIDE R18, R7, 0x4, R8 ;  /* 0x0000000407127825 */ /* 0x001fca00078e0208 */
[----:B------:R-:W3:Y:S04]  /*0fa0*/  LDG.E.CONSTANT R20, desc[UR4][R18.64] ;  /* 0x0000000412147981 */ /* 0x000ee8000c1e9900 */
[----:B------:R-:W4:Y:S01]  /*0fb0*/  LDG.E.CONSTANT R21, desc[UR4][R18.64+0x4] ;  /* 0x0000040412157981 */ /* 0x000f22000c1e9900 */
[----:B------:R-:W-:Y:S02]  /*0fc0*/  IMAD.MOV.U32 R14, RZ, RZ, R2 ;  /* 0x000000ffff0e7224 */ /* 0x000fe400078e0002 */
[----:B------:R-:W-:Y:S01]  /*0fd0*/  IMAD.MOV.U32 R15, RZ, RZ, R5 ;  /* 0x000000ffff0f7224 */ /* 0x000fe200078e0005 */
[----:B---3--:R-:W-:Y:S01]  /*0fe0*/  SHF.R.S32.HI R16, RZ, 0x1f, R20 ;  /* 0x0000001fff107819 */ /* 0x008fe20000011414 */
[----:B-1----:R-:W-:Y:S01]  /*0ff0*/  IMAD.WIDE.U32 R8, R20, UR6, R14 ;  /* 0x0000000614087c25 */ /* 0x002fe2000f8e000e */
[----:B----4-:R-:W-:-:S03]  /*1000*/  SHF.R.S32.HI R22, RZ, 0x1f, R21 ;  /* 0x0000001fff167819 */ /* 0x010fc60000011415 */
[----:B------:R-:W-:Y:S01]  /*1010*/  IMAD R17, R16, UR6, RZ ;  /* 0x0000000610117c24 */ /* 0x000fe2000f8e02ff */
[----:B--2---:R-:W-:Y:S01]  /*1020*/  LEA R16, P1, R8, UR10, 0x2 ;  /* 0x0000000a08107c11 */ /* 0x004fe2000f8210ff */
[----:B------:R-:W-:-:S04]  /*1030*/  IMAD.WIDE.U32 R14, R21, UR6, R14 ;  /* 0x00000006150e7c25 */ /* 0x000fc8000f8e000e */
[----:B------:R-:W-:Y:S01]  /*1040*/  IMAD R23, R22, UR6, RZ ;  /* 0x0000000616177c24 */ /* 0x000fe2000f8e02ff */
[----:B------:R-:W-:Y:S01]  /*1050*/  LEA R18, P2, R14, UR10, 0x2 ;  /* 0x0000000a0e127c11 */ /* 0x000fe2000f8410ff */
[----:B------:R-:W-:Y:S02]  /*1060*/  IMAD.IADD R17, R9, 0x1, R17 ;  /* 0x0000000109117824 */ /* 0x000fe400078e0211 */
[----:B------:R-:W-:-:S03]  /*1070*/  IMAD.IADD R23, R15, 0x1, R23 ;  /* 0x000000010f177824 */ /* 0x000fc600078e0217 */
[----:B------:R-:W-:Y:S02]  /*1080*/  LEA.HI.X R17, R8, UR11, R17, 0x2, P1 ;  /* 0x0000000b08117c11 */ /* 0x000fe400088f1411 */
[----:B------:R-:W-:-:S04]  /*1090*/  LEA.HI.X R19, R14, UR11, R23, 0x2, P2 ;  /* 0x0000000b0e137c11 */ /* 0x000fc800090f1417 */
[----:B------:R-:W2:Y:S04]  /*10a0*/  LDG.E.CONSTANT R17, desc[UR4][R16.64] ;  /* 0x0000000410117981 */ /* 0x000ea8000c1e9900 */
[----:B------:R-:W2:Y:S01]  /*10b0*/  LDG.E.CONSTANT R18, desc[UR4][R18.64] ;  /* 0x0000000412127981 */ /* 0x000ea2000c1e9900 */
[----:B------:R-:W-:Y:S01]  /*10c0*/  SHF.R.S32.HI R9, RZ, 0x1f, R20 ;  /* 0x0000001fff097819 */ /* 0x000fe20000011414 */
[----:B------:R-:W-:Y:S01]  /*10d0*/  VIADD R7, R7, 0x2 ;  /* 0x0000000207077836 */ /* 0x000fe20000000000 */
[----:B------:R-:W-:Y:S02]  /*10e0*/  SHF.R.S32.HI R8, RZ, 0x1f, R21 ;  /* 0x0000001fff087819 */ /* 0x000fe40000011415 */
[----:B------:R-:W-:Y:S02]  /*10f0*/  LEA.HI R9, R9, R20, RZ, 0x5 ;  /* 0x0000001409097211 */ /* 0x000fe400078f28ff */
[----:B------:R-:W-:Y:S01]  /*1100*/  LEA.HI R14, R8, R21, RZ, 0x5 ;  /* 0x00000015080e7211 */ /* 0x000fe200078f28ff */
[----:B------:R-:W-:Y:S01]  /*1110*/  IMAD.MOV.U32 R8, RZ, RZ, 0x1 ;  /* 0x00000001ff087424 */ /* 0x000fe200078e00ff */
[----:B------:R-:W-:-:S04]  /*1120*/  SHF.R.S32.HI R9, RZ, 0x5, R9 ;  /* 0x00000005ff097819 */ /* 0x000fc80000011409 */
[----:B------:R-:W-:Y:S02]  /*1130*/  ISETP.NE.AND P1, PT, R9, R2, PT ;  /* 0x000000020900720c */ /* 0x000fe40003f25270 */
[----:B------:R-:W-:Y:S02]  /*1140*/  SHF.R.S32.HI R9, RZ, 0x5, R14 ;  /* 0x00000005ff097819 */ /* 0x000fe4000001140e */
[C---:B------:R-:W-:Y:S02]  /*1150*/  SHF.L.W.U32 R20, R8.reuse, R20, RZ ;  /* 0x0000001408147219 */ /* 0x040fe40000000eff */
[----:B------:R-:W-:Y:S02]  /*1160*/  SHF.L.W.U32 R8, R8, R21, RZ ;  /* 0x0000001508087219 */ /* 0x000fe40000000eff */
[----:B------:R-:W-:Y:S02]  /*1170*/  ISETP.NE.AND P2, PT, R9, R2, PT ;  /* 0x000000020900720c */ /* 0x000fe40003f45270 */
[----:B------:R-:W-:-:S02]  /*1180*/  SEL R20, R20, RZ, !P1 ;  /* 0x000000ff14147207 */ /* 0x000fc40004800000 */
[----:B------:R-:W-:Y:S02]  /*1190*/  SEL R9, R8, RZ, !P2 ;  /* 0x000000ff08097207 */ /* 0x000fe40005000000 */
[----:B--2---:R-:W-:-:S04]  /*11a0*/  LOP3.LUT R17, R18, R17, R20, 0xfe, !PT ;  /* 0x0000001112117212 */ /* 0x004fc800078efe14 */
[----:B------:R-:W-:-:S07]  /*11b0*/  LOP3.LUT R6, R6, R17, R9, 0xfe, !PT ;  /* 0x0000001106067212 */ /* 0x000fce00078efe09 */
.L_x_4:
[----:B------:R-:W-:Y:S05]  /*11c0*/  @P0 BRA `(.L_x_0) ;  /* 0x0000000000580947 */ /* 0x000fea0003800000 */
[----:B------:R-:W0:Y:S01]  /*11d0*/  LDC.64 R8, c[0x0][0x388] ;  /* 0x0000e200ff087b82 */ /* 0x000e220000000a00 */
[----:B------:R-:W1:Y:S01]  /*11e0*/  LDCU UR6, c[0x0][0x3a4] ;  /* 0x00007480ff0677ac */ /* 0x000e620008000800 */
[----:B------:R-:W2:Y:S01]  /*11f0*/  LDCU.64 UR10, c[0x0][0x398] ;  /* 0x00007300ff0a77ac */ /* 0x000ea20008000a00 */
[----:B0-----:R-:W-:-:S05]  /*1200*/  IMAD.WIDE R8, R7, 0x4, R8 ;  /* 0x0000000407087825 */ /* 0x001fca00078e0208 */
[----:B------:R0:W3:Y:S02]  /*1210*/  LDG.E.CONSTANT R7, desc[UR4][R8.64] ;  /* 0x0000000408077981 */ /* 0x0000e4000c1e9900 */
[----:B0-----:R-:W-:Y:S02]  /*1220*/  IMAD.MOV.U32 R8, RZ, RZ, R2 ;  /* 0x000000ffff087224 */ /* 0x001fe400078e0002 */
[----:B------:R-:W-:Y:S01]  /*1230*/  IMAD.MOV.U32 R9, RZ, RZ, R5 ;  /* 0x000000ffff097224 */ /* 0x000fe200078e0005 */
[----:B---3--:R-:W-:Y:S01]  /*1240*/  SHF.R.S32.HI R16, RZ, 0x1f, R7 ;  /* 0x0000001fff107819 */ /* 0x008fe20000011407 */
[----:B-1----:R-:W-:-:S04]  /*1250*/  IMAD.WIDE.U32 R14, R7, UR6, R8 ;  /* 0x00000006070e7c25 */ /* 0x002fc8000f8e0008 */
[----:B------:R-:W-:Y:S01]  /*1260*/  IMAD R5, R16, UR6, RZ ;  /* 0x0000000610057c24 */ /* 0x000fe2000f8e02ff */
[----:B--2---:R-:W-:-:S03]  /*1270*/  LEA R16, P0, R14, UR10, 0x2 ;  /* 0x0000000a0e107c11 */ /* 0x004fc6000f8010ff */
[----:B------:R-:W-:-:S05]  /*1280*/  IMAD.IADD R5, R15, 0x1, R5 ;  /* 0x000000010f057824 */ /* 0x000fca00078e0205 */
[----:B------:R-:W-:-:S05]  /*1290*/  LEA.HI.X R17, R14, UR11, R5, 0x2, P0 ;  /* 0x0000000b0e117c11 */ /* 0x000fca00080f1405 */
[----:B------:R-:W2:Y:S01]  /*12a0*/  LDG.E.CONSTANT R16, desc[UR4][R16.64] ;  /* 0x0000000410107981 */ /* 0x000ea2000c1e9900 */
[----:B------:R-:W-:Y:S01]  /*12b0*/  SHF.R.S32.HI R8, RZ, 0x1f, R7 ;  /* 0x0000001fff087819 */ /* 0x000fe20000011407 */
[----:B------:R-:W-:-:S03]  /*12c0*/  IMAD.MOV.U32 R14, RZ, RZ, 0x1 ;  /* 0x00000001ff0e7424 */ /* 0x000fc600078e00ff */
[-C--:B------:R-:W-:Y:S02]  /*12d0*/  LEA.HI R8, R8, R7.reuse, RZ, 0x5 ;  /* 0x0000000708087211 */ /* 0x080fe400078f28ff */
[----:B------:R-:W-:Y:S02]  /*12e0*/  SHF.L.W.U32 R7, R14, R7, RZ ;  /* 0x000000070e077219 */ /* 0x000fe40000000eff */
[----:B------:R-:W-:-:S04]  /*12f0*/  SHF.R.S32.HI R5, RZ, 0x5, R8 ;  /* 0x00000005ff057819 */ /* 0x000fc80000011408 */
[----:B------:R-:W-:-:S04]  /*1300*/  ISETP.NE.AND P0, PT, R5, R2, PT ;  /* 0x000000020500720c */ /* 0x000fc80003f05270 */
[----:B------:R-:W-:-:S04]  /*1310*/  SEL R7, R7, RZ, !P0 ;  /* 0x000000ff07077207 */ /* 0x000fc80004000000 */
[----:B--2---:R-:W-:-:S07]  /*1320*/  LOP3.LUT R6, R7, R16, R6, 0xfe, !PT ;  /* 0x0000001007067212 */ /* 0x004fce00078efe06 */
.L_x_0:
[----:B------:R-:W-:Y:S01]  /*1330*/  ISETP.NE.AND P0, PT, R6, RZ, PT ;  /* 0x000000ff0600720c */ /* 0x000fe20003f05270 */
[----:B------:R-:W-:-:S12]  /*1340*/  BSSY.RECONVERGENT B0, `(.L_x_5) ;  /* 0x0000020000007945 */ /* 0x000fd80003800200 */
[----:B------:R-:W-:Y:S05]  /*1350*/  @!P0 BRA `(.L_x_6) ;  /* 0x0000000000788947 */ /* 0x000fea0003800000 */
[----:B------:R-:W0:Y:S08]  /*1360*/  LDC R5, c[0x0][0x3a0] ;  /* 0x0000e800ff057b82 */ /* 0x000e300000000800 */
[----:B------:R-:W1:Y:S08]  /*1370*/  LDC.64 R8, c[0x0][0x3b0] ;  /* 0x0000ec00ff087b82 */ /* 0x000e700000000a00 */
[----:B------:R-:W2:Y:S02]  /*1380*/  LDC.64 R14, c[0x0][0x3c0] ;  /* 0x0000f000ff0e7b82 */ /* 0x000ea40000000a00 */
.L_x_9:
[----:B------:R3:W4:Y:S01]  /*1390*/  BREV R7, R6 ;  /* 0x0000000600077301 */ /* 0x0007220000000000 */
[----:B0-----:R-:W-:Y:S01]  /*13a0*/  VIADD R17, R6, 0xffffffff ;  /* 0xffffffff06117836 */ /* 0x001fe20000000000 */
[----:B------:R-:W-:Y:S04]  /*13b0*/  BSSY.RECONVERGENT B1, `(.L_x_7) ;  /* 0x0000017000017945 */ /* 0x000fe80003800200 */
[----:B---3--:R-:W-:-:S04]  /*13c0*/  LOP3.LUT R6, R17, R6, RZ, 0xc0, !PT ;  /* 0x0000000611067212 */ /* 0x008fc800078ec0ff */
[----:B------:R-:W-:Y:S01]  /*13d0*/  ISETP.NE.AND P1, PT, R6, RZ, PT ;  /* 0x000000ff0600720c */ /* 0x000fe20003f25270 */
[----:B----4-:R-:W3:Y:S02]  /*13e0*/  FLO.U32.SH R7, R7 ;  /* 0x0000000700077300 */ /* 0x010ee400000e0400 */
[----:B---3--:R-:W-:-:S05]  /*13f0*/  IMAD R16, R2, 0x20, R7 ;  /* 0x0000002002107824 */ /* 0x008fca00078e0207 */
[----:B0-----:R-:W-:-:S13]  /*1400*/  ISETP.GE.AND P0, PT, R16, R5, PT ;  /* 0x000000051000720c */ /* 0x001fda0003f06270 */
[----:B------:R-:W-:Y:S05]  /*1410*/  @P0 BRA `(.L_x_8) ;  /* 0x0000000000400947 */ /* 0x000fea0003800000 */
[----:B------:R-:W0:Y:S01]  /*1420*/  S2R R17, SR_LANEID ;  /* 0x0000000000117919 */ /* 0x000e220000000000 */
[----:B------:R-:W-:Y:S02]  /*1430*/  VOTEU.ANY UR6, UPT, PT ;  /* 0x0000000000067886 */ /* 0x000fe400038e0100 */
[----:B------:R-:W0:Y:S08]  /*1440*/  FLO.U32 R20, UR6 ;  /* 0x0000000600147d00 */ /* 0x000e3000080e0000 */
[----:B------:R-:W3:Y:S01]  /*1450*/  POPC R7, UR6 ;  /* 0x0000000600077d09 */ /* 0x000ee20008000000 */
[----:B0-----:R-:W-:-:S13]  /*1460*/  ISETP.EQ.U32.AND P0, PT, R20, R17, PT ;  /* 0x000000111400720c */ /* 0x001fda0003f02070 */
[----:B---3--:R-:W3:Y:S01]  /*1470*/  @P0 ATOMG.E.ADD.STRONG.GPU PT, R7, desc[UR4][R12.64], R7 ;  /* 0x800000070c0709a8 */ /* 0x008ee200081ef104 */
[----:B-1----:R-:W-:-:S06]  /*1480*/  IMAD.WIDE R16, R16, 0x8, R8 ;  /* 0x0000000810107825 */ /* 0x002fcc00078e0208 */
[----:B------:R-:W4:Y:S01]  /*1490*/  LDG.E.64.CONSTANT R16, desc[UR4][R16.64] ;  /* 0x0000000410107981 */ /* 0x000f22000c1e9b00 */
[----:B------:R-:W0:Y:S02]  /*14a0*/  S2R R18, SR_LTMASK ;  /* 0x0000000000127919 */ /* 0x000e240000003900 */
[----:B0-----:R-:W-:-:S04]  /*14b0*/  LOP3.LUT R21, R18, UR6, RZ, 0xc0, !PT ;  /* 0x0000000612157c12 */ /* 0x001fc8000f8ec0ff */
[----:B------:R-:W0:Y:S01]  /*14c0*/  POPC R18, R21 ;  /* 0x0000001500127309 */ /* 0x000e220000000000 */
[----:B---3--:R-:W0:Y:S02]  /*14d0*/  SHFL.IDX PT, R19, R7, R20, 0x1f ;  /* 0x00001f1407137589 */ /* 0x008e2400000e0000 */
[----:B0-----:R-:W-:-:S04]  /*14e0*/  IMAD.IADD R19, R19, 0x1, R18 ;  /* 0x0000000113137824 */ /* 0x001fc800078e0212 */
[----:B--2---:R-:W-:-:S05]  /*14f0*/  IMAD.WIDE R18, R19, 0x10, R14 ;  /* 0x0000001013127825 */ /* 0x004fca00078e020e */
[----:B-----5:R0:W-:Y:S04]  /*1500*/  STG.E.64 desc[UR4][R18.64], R10 ;  /* 0x0000000a12007986 */ /* 0x0201e8000c101b04 */
[----:B----4-:R0:W-:Y:S02]  /*1510*/  STG.E.64 desc[UR4][R18.64+0x8], R16 ;  /* 0x0000081012007986 */ /* 0x0101e4000c101b04 */
.L_x_8:
[----:B------:R-:W-:Y:S05]  /*1520*/  BSYNC.RECONVERGENT B1 ;  /* 0x0000000000017941 */ /* 0x000fea0003800200 */
.L_x_7:
[----:B------:R-:W-:Y:S05]  /*1530*/  @P1 BRA `(.L_x_9) ;  /* 0xfffffffc00941947 */ /* 0x000fea000383ffff */
.L_x_6:
[----:B------:R-:W-:Y:S05]  /*1540*/  BSYNC.RECONVERGENT B0 ;  /* 0x0000000000007941 */ /* 0x000fea0003800200 */
.L_x_5:
[----:B------:R-:W3:Y:S01]  /*1550*/  LDCU UR6, c[0x0][0x360] ;  /* 0x00006c00ff0677ac */ /* 0x000ee20008000800 */
[----:B------:R-:W4:Y:S01]  /*1560*/  LDCU UR10, c[0x0][0x3a4] ;  /* 0x00007480ff0a77ac */ /* 0x000f220008000800 */
[----:B---3--:R-:W-:-:S05]  /*1570*/  VIADD R2, R2, UR6 ;  /* 0x0000000602027c36 */ /* 0x008fca0008000000 */
[----:B----4-:R-:W-:-:S13]  /*1580*/  ISETP.GE.AND P0, PT, R2, UR10, PT ;  /* 0x0000000a02007c0c */ /* 0x010fda000bf06270 */
[----:B------:R-:W-:Y:S05]  /*1590*/  @!P0 BRA `(.L_x_10) ;  /* 0xffffffe800f48947 */ /* 0x000fea000383ffff */
[----:B------:R-:W-:Y:S05]  /*15a0*/  EXIT ;  /* 0x000000000000794d */ /* 0x000fea0003800000 */
.L_x_11:
[----:B------:R-:W-:-:S00]  /*15b0*/  BRA `(.L_x_11) ;  /* 0xfffffffc00fc7947 */ /* 0x000fc0000383ffff */
[----:B------:R-:W-:-:S00]  /*15c0*/  NOP ;  /* 0x0000000000007918 */ /* 0x000fc00000000000 */
        /* <DEDUP_REMOVED lines=11> */
.L_x_47:


//--------------------- .text._Z21external_count_kernelPKiS0_iPKjiiPj --------------------------
	.section	.text._Z21external_count_kernelPKiS0_iPKjiiPj,"ax",@progbits
	.align	128
        .global         _Z21external_count_kernelPKiS0_iPKjiiPj
        .type           _Z21external_count_kernelPKiS0_iPKjiiPj,@function
        .size           _Z21external_count_kernelPKiS0_iPKjiiPj,(.L_x_48 - _Z21external_count_kernelPKiS0_iPKjiiPj)
        .other          _Z21external_count_kernelPKiS0_iPKjiiPj,@"STO_CUDA_ENTRY STV_DEFAULT"
_Z21external_count_kernelPKiS0_iPKjiiPj:
.text._Z21external_count_kernelPKiS0_iPKjiiPj:
[----:B------:R-:W-:Y:S01]  /*0000*/  LDC R1, c[0x0][0x37c] ;  /* 0x0000df00ff017b82 */ /* 0x000fe20000000800 */
[----:B------:R-:W0:Y:S01]  /*0010*/  S2R R0, SR_CTAID.X ;  /* 0x0000000000007919 */ /* 0x000e220000002500 */
[----:B------:R-:W0:Y:S02]  /*0020*/  LDCU UR4, c[0x0][0x390] ;  /* 0x00007200ff0477ac */ /* 0x000e240008000800 */
[----:B0-----:R-:W-:-:S13]  /*0030*/  ISETP.GE.AND P0, PT, R0, UR4, PT ;  /* 0x0000000400007c0c */ /* 0x001fda000bf06270 */
[----:B------:R-:W-:Y:S05]  /*0040*/  @P0 EXIT ;  /* 0x000000000000094d */ /* 0x000fea0003800000 */
[----:B------:R-:W0:Y:S01]  /*0050*/  S2R R2, SR_TID.X ;  /* 0x0000000000027919 */ /* 0x000e220000002100 */
[----:B------:R-:W0:Y:S01]  /*0060*/  LDCU UR4, c[0x0][0x3a4] ;  /* 0x00007480ff0477ac */ /* 0x000e220008000800 */
[----:B------:R-:W-:Y:S01]  /*0070*/  BSSY.RECONVERGENT B0, `(.L_x_12) ;  /* 0x000012e000007945 */ /* 0x000fe20003800200 */
[----:B------:R-:W-:Y:S01]  /*0080*/  IMAD.MOV.U32 R3, RZ, RZ, RZ ;  /* 0x000000ffff037224 */ /* 0x000fe200078e00ff */
[----:B------:R-:W1:Y:S01]  /*0090*/  LDCU.64 UR6, c[0x0][0x358] ;  /* 0x00006b00ff0677ac */ /* 0x000e620008000a00 */
[----:B------:R-:W2:Y:S01]  /*00a0*/  LDCU UR5, c[0x0][0x3a4] ;  /* 0x00007480ff0577ac */ /* 0x000ea20008000800 */
[----:B------:R-:W3:Y:S01]  /*00b0*/  LDCU.64 UR8, c[0x0][0x398] ;  /* 0x00007300ff0877ac */ /* 0x000ee20008000a00 */
[----:B0-----:R-:W-:-:S13]  /*00c0*/  ISETP.GE.AND P0, PT, R2, UR4, PT ;  /* 0x0000000402007c0c */ /* 0x001fda000bf06270 */
[----:B-123--:R-:W-:Y:S05]  /*00d0*/  @P0 BRA `(.L_x_13) ;  /* 0x00000010009c0947 */ /* 0x00efea0003800000 */
[----:B------:R-:W0:Y:S02]  /*00e0*/  LDC.64 R12, c[0x0][0x380] ;  /* 0x0000e000ff0c7b82 */ /* 0x000e240000000a00 */
[----:B0-----:R-:W-:-:S05]  /*00f0*/  IMAD.WIDE.U32 R12, R0, 0x4, R12 ;  /* 0x00000004000c7825 */ /* 0x001fca00078e000c */
[----:B------:R-:W2:Y:S04]  /*0100*/  LDG.E.CONSTANT R4, desc[UR6][R12.64] ;  /* 0x000000060c047981 */ /* 0x000ea8000c1e9900 */
[----:B------:R-:W2:Y:S01]  /*0110*/  LDG.E.CONSTANT R5, desc[UR6][R12.64+0x4] ;  /* 0x000004060c057981 */ /* 0x000ea2000c1e9900 */
[----:B------:R-:W0:Y:S01]  /*0120*/  LDC R6, c[0x0][0x360] ;  /* 0x0000d800ff067b82 */ /* 0x000e220000000800 */
[----:B------:R-:W-:Y:S02]  /*0130*/  IMAD.MOV.U32 R3, RZ, RZ, RZ ;  /* 0x000000ffff037224 */ /* 0x000fe400078e00ff */
[----:B------:R-:W-:Y:S02]  /*0140*/  IMAD.MOV.U32 R8, RZ, RZ, R2 ;  /* 0x000000ffff087224 */ /* 0x000fe400078e0002 */
[----:B--2---:R-:W-:-:S05]  /*0150*/  IMAD.IADD R7, R5, 0x1, -R4 ;  /* 0x0000000105077824 */ /* 0x004fca00078e0a04 */
[C---:B------:R-:W-:Y:S02]  /*0160*/  LOP3.LUT R11, R7.reuse, 0xfffffff8, RZ, 0xc0, !PT ;  /* 0xfffffff8070b7812 */ /* 0x040fe400078ec0ff */
[C---:B------:R-:W-:Y:S02]  /*0170*/  LOP3.LUT R9, R7.reuse, 0x7, RZ, 0xc0, !PT ;  /* 0x0000000707097812 */ /* 0x040fe400078ec0ff */
[----:B------:R-:W-:Y:S01]  /*0180*/  LOP3.LUT R10, R7, 0x3, RZ, 0xc0, !PT ;  /* 0x00000003070a7812 */ /* 0x000fe200078ec0ff */
[----:B0-----:R-:W-:-:S07]  /*0190*/  IMAD.MOV R11, RZ, RZ, -R11 ;  /* 0x000000ffff0b7224 */ /* 0x001fce00078e0a0b */
.L_x_19:
[----:B------:R-:W-:Y:S01]  /*01a0*/  ISETP.GE.AND P0, PT, R4, R5, PT ;  /* 0x000000050400720c */ /* 0x000fe20003f06270 */
[----:B------:R-:W-:-:S12]  /*01b0*/  IMAD.MOV.U32 R25, RZ, RZ, RZ ;  /* 0x000000ffff197224 */ /* 0x000fd800078e00ff */
[----:B------:R-:W-:Y:S05]  /*01c0*/  @P0 BRA `(.L_x_14) ;  /* 0x0000001000480947 */ /* 0x000fea0003800000 */
[----:B------:R-:W-:Y:S01]  /*01d0*/  IMAD.IADD R12, R4, 0x1, -R5 ;  /* 0x00000001040c7824 */ /* 0x000fe200078e0a05 */
[----:B------:R-:W-:Y:S01]  /*01e0*/  ISETP.NE.AND P0, PT, R9, RZ, PT ;  /* 0x000000ff0900720c */ /* 0x000fe20003f05270 */
[----:B------:R-:W-:Y:S01]  /*01f0*/  IMAD.MOV.U32 R25, RZ, RZ, RZ ;  /* 0x000000ffff197224 */ /* 0x000fe200078e00ff */
[----:B------:R-:W-:Y:S01]  /*0200*/  SHF.R.S32.HI R19, RZ, 0x1f, R8 ;  /* 0x0000001fff137819 */ /* 0x000fe20000011408 */
[----:B------:R-:W-:Y:S01]  /*0210*/  IMAD.MOV.U32 R20, RZ, RZ, R4 ;  /* 0x000000ffff147224 */ /* 0x000fe200078e0004 */
[----:B------:R-:W-:-:S13]  /*0220*/  ISETP.GT.U32.AND P1, PT, R12, -0x8, PT ;  /* 0xfffffff80c00780c */ /* 0x000fda0003f24070 */
[----:B------:R-:W-:Y:S05]  /*0230*/  @P1 BRA `(.L_x_15) ;  /* 0x0000000800101947 */ /* 0x000fea0003800000 */
[----:B------:R-:W-:Y:S02]  /*0240*/  IMAD.MOV.U32 R25, RZ, RZ, RZ ;  /* 0x000000ffff197224 */ /* 0x000fe400078e00ff */
[----:B------:R-:W-:Y:S02]  /*0250*/  IMAD.MOV.U32 R18, RZ, RZ, R11 ;  /* 0x000000ffff127224 */ /* 0x000fe400078e000b */
[----:B------:R-:W-:-:S07]  /*0260*/  IMAD.MOV.U32 R20, RZ, RZ, R4 ;  /* 0x000000ffff147224 */ /* 0x000fce00078e0004 */
.L_x_16:
[----:B------:R-:W0:Y:S02]  /*0270*/  LDC.64 R14, c[0x0][0x388] ;  /* 0x0000e200ff0e7b82 */ /* 0x000e240000000a00 */
[----:B0-----:R-:W-:-:S05]  /*0280*/  IMAD.WIDE R14, R20, 0x4, R14 ;  /* 0x00000004140e7825 */ /* 0x001fca00078e020e */
[----:B------:R-:W2:Y:S01]  /*0290*/  LDG.E.CONSTANT R26, desc[UR6][R14.64] ;  /* 0x000000060e1a7981 */ /* 0x000ea2000c1e9900 */
[----:B------:R-:W-:Y:S02]  /*02a0*/  IMAD.MOV.U32 R16, RZ, RZ, R8 ;  /* 0x000000ffff107224 */ /* 0x000fe400078e0008 */
[----:B------:R-:W-:Y:S01]  /*02b0*/  IMAD.MOV.U32 R17, RZ, RZ, R19 ;  /* 0x000000ffff117224 */ /* 0x000fe200078e0013 */
[----:B------:R-:W3:Y:S01]  /*02c0*/  LDG.E.CONSTANT R24, desc[UR6][R14.64+0x4] ;  /* 0x000004060e187981 */ /* 0x000ee2000c1e9900 */
[----:B--2---:R-:W-:Y:S01]  /*02d0*/  SHF.R.S32.HI R12, RZ, 0x1f, R26 ;  /* 0x0000001fff0c7819 */ /* 0x004fe2000001141a */
[----:B------:R-:W-:-:S04]  /*02e0*/  IMAD.WIDE.U32 R22, R26, UR5, R16 ;  /* 0x000000051a167c25 */ /* 0x000fc8000f8e0010 */
[----:B------:R-:W-:Y:S01]  /*02f0*/  IMAD R13, R12, UR5, RZ ;  /* 0x000000050c0d7c24 */ /* 0x000fe2000f8e02ff */
[----:B------:R-:W-:-:S03]  /*0300*/  LEA R12, P1, R22, UR8, 0x2 ;  /* 0x00000008160c7c11 */ /* 0x000fc6000f8210ff */
[----:B------:R-:W-:-:S05]  /*0310*/  IMAD.IADD R13, R23, 0x1, R13 ;  /* 0x00000001170d7824 */ /* 0x000fca00078e020d */
[----:B------:R-:W-:-:S05]  /*0320*/  LEA.HI.X R13, R22, UR9, R13, 0x2, P1 ;  /* 0x00000009160d7c11 */ /* 0x000fca00088f140d */
[----:B------:R0:W2:Y:S01]  /*0330*/  LDG.E.CONSTANT R12, desc[UR6][R12.64] ;  /* 0x000000060c0c7981 */ /* 0x0000a2000c1e9900 */
[----:B------:R-:W-:-:S04]  /*0340*/  SHF.R.S32.HI R21, RZ, 0x1f, R26 ;  /* 0x0000001fff157819 */ /* 0x000fc8000001141a */
[----:B------:R-:W-:-:S04]  /*0350*/  LEA.HI R21, R21, R26, RZ, 0x5 ;  /* 0x0000001a15157211 */ /* 0x000fc800078f28ff */
[----:B------:R-:W-:Y:S01]  /*0360*/  SHF.R.S32.HI R23, RZ, 0x5, R21 ;  /* 0x00000005ff177819 */ /* 0x000fe20000011415 */
[----:B------:R-:W-:Y:S01]  /*0370*/  IMAD.MOV.U32 R21, RZ, RZ, 0x1 ;  /* 0x00000001ff157424 */ /* 0x000fe200078e00ff */
[----:B---3--:R-:W-:Y:S02]  /*0380*/  SHF.R.S32.HI R22, RZ, 0x1f, R24 ;  /* 0x0000001fff167819 */ /* 0x008fe40000011418 */
[----:B------:R-:W-:Y:S02]  /*0390*/  ISETP.NE.AND P1, PT, R23, R8, PT ;  /* 0x000000081700720c */ /* 0x000fe40003f25270 */
[----:B------:R-:W-:Y:S01]  /*03a0*/  SHF.L.W.U32 R26, R21, R26, RZ ;  /* 0x0000001a151a7219 */ /* 0x000fe20000000eff */
[----:B------:R-:W-:Y:S02]  /*03b0*/  IMAD R27, R22, UR5, RZ ;  /* 0x00000005161b7c24 */ /* 0x000fe4000f8e02ff */
[----:B------:R-:W-:Y:S01]  /*03c0*/  IMAD.WIDE.U32 R22, R24, UR5, R16 ;  /* 0x0000000518167c25 */ /* 0x000fe2000f8e0010 */
[----:B------:R-:W-:-:S03]  /*03d0*/  SEL R26, R26, RZ, !P1 ;  /* 0x000000ff1a1a7207 */ /* 0x000fc60004800000 */
[----:B0-----:R-:W-:Y:S01]  /*03e0*/  IMAD.IADD R13, R23, 0x1, R27 ;  /* 0x00000001170d7824 */ /* 0x001fe200078e021b */
[----:B--2---:R-:W-:Y:S02]  /*03f0*/  LOP3.LUT R26, R26, R12, R25, 0xfe, !PT ;  /* 0x0000000c1a1a7212 */ /* 0x004fe400078efe19 */
[C---:B------:R-:W-:Y:S01]  /*0400*/  LEA R12, P1, R22.reuse, UR8, 0x2 ;  /* 0x00000008160c7c11 */ /* 0x040fe2000f8210ff */
[----:B------:R-:W2:Y:S03]  /*0410*/  LDG.E.CONSTANT R25, desc[UR6][R14.64+0x8] ;  /* 0x000008060e197981 */ /* 0x000ea6000c1e9900 */
[----:B------:R-:W-:-:S06]  /*0420*/  LEA.HI.X R13, R22, UR9, R13, 0x2, P1 ;  /* 0x00000009160d7c11 */ /* 0x000fcc00088f140d */
[----:B------:R-:W3:Y:S01]  /*0430*/  LDG.E.CONSTANT R13, desc[UR6][R12.64] ;  /* 0x000000060c0d7981 */ /* 0x000ee2000c1e9900 */
[----:B------:R-:W-:-:S04]  /*0440*/  SHF.R.S32.HI R23, RZ, 0x1f, R24 ;  /* 0x0000001fff177819 */ /* 0x000fc80000011418 */
[----:B------:R-:W-:-:S04]  /*0450*/  LEA.HI R23, R23, R24, RZ, 0x5 ;  /* 0x0000001817177211 */ /* 0x000fc800078f28ff */
[----:B------:R-:W-:Y:S02]  /*0460*/  SHF.R.S32.HI R23, RZ, 0x5, R23 ;  /* 0x00000005ff177819 */ /* 0x000fe40000011417 */
[----:B------:R-:W-:Y:S02]  /*0470*/  SHF.L.W.U32 R24, R21, R24, RZ ;  /* 0x0000001815187219 */ /* 0x000fe40000000eff */
[----:B------:R-:W-:-:S04]  /*0480*/  ISETP.NE.AND P1, PT, R23, R8, PT ;  /* 0x000000081700720c */ /* 0x000fc80003f25270 */
[----:B------:R-:W-:Y:S02]  /*0490*/  SEL R24, R24, RZ, !P1 ;  /* 0x000000ff18187207 */ /* 0x000fe40004800000 */
[----:B--2---:R-:W-:-:S05]  /*04a0*/  SHF.R.S32.HI R22, RZ, 0x1f, R25 ;  /* 0x0000001fff167819 */ /* 0x004fca0000011419 */
[----:B------:R-:W-:Y:S02]  /*04b0*/  IMAD R27, R22, UR5, RZ ;  /* 0x00000005161b7c24 */ /* 0x000fe4000f8e02ff */
[----:B------:R-:W-:Y:S01]  /*04c0*/  IMAD.WIDE.U32 R22, R25, UR5, R16 ;  /* 0x0000000519167c25 */ /* 0x000fe2000f8e0010 */
[----:B---3--:R-:W-:-:S03]  /*04d0*/  LOP3.LUT R26, R24, R13, R26, 0xfe, !PT ;  /* 0x0000000d181a7212 */ /* 0x008fc600078efe1a */
[----:B------:R-:W-:Y:S01]  /*04e0*/  IMAD.IADD R13, R23, 0x1, R27 ;  /* 0x00000001170d7824 */ /* 0x000fe200078e021b */
        /* <DEDUP_REMOVED lines=32> */
[----:B------:R-:W-:Y:S01]  /*06f0*/  LEA.HI.X R13, R22, UR9, R13, 0x2, P1 ;  /* 0x00000009160d7c11 */ /* 0x000fe200088f140d */
[----:B------:R0:W3:Y:S04]  /*0700*/  LDG.E.CONSTANT R26, desc[UR6][R14.64+0x1c] ;  /* 0x00001c060e1a7981 */ /* 0x0000e8000c1e9900 */
[----:B------:R-:W4:Y:S04]  /*0710*/  LDG.E.CONSTANT R22, desc[UR6][R14.64+0x14] ;  /* 0x000014060e167981 */ /* 0x000f28000c1e9900 */
[----:B------:R-:W5:Y:S01]  /*0720*/  LDG.E.CONSTANT R12, desc[UR6][R12.64] ;  /* 0x000000060c0c7981 */ /* 0x000f62000c1e9900 */
[----:B------:R-:W-:-:S04]  /*0730*/  SHF.R.S32.HI R28, RZ, 0x1f, R25 ;  /* 0x0000001fff1c7819 */ /* 0x000fc80000011419 */
[----:B------:R-:W-:-:S04]  /*0740*/  LEA.HI R28, R28, R25, RZ, 0x5 ;  /* 0x000000191c1c7211 */ /* 0x000fc800078f28ff */
[----:B------:R-:W-:Y:S02]  /*0750*/  SHF.R.S32.HI R23, RZ, 0x5, R28 ;  /* 0x00000005ff177819 */ /* 0x000fe4000001141c */
[----:B------:R-:W-:Y:S02]  /*0760*/  SHF.L.W.U32 R25, R21, R25, RZ ;  /* 0x0000001915197219 */ /* 0x000fe40000000eff */
[----:B------:R-:W-:-:S04]  /*0770*/  ISETP.NE.AND P1, PT, R23, R8, PT ;  /* 0x000000081700720c */ /* 0x000fc80003f25270 */
[----:B------:R-:W-:Y:S02]  /*0780*/  SEL R23, R25, RZ, !P1 ;  /* 0x000000ff19177207 */ /* 0x000fe40004800000 */
[----:B----4-:R-:W-:Y:S02]  /*0790*/  SHF.R.S32.HI R25, RZ, 0x1f, R22 ;  /* 0x0000001fff197819 */ /* 0x010fe40000011416 */
[----:B-----5:R-:W-:Y:S01]  /*07a0*/  LOP3.LUT R23, R23, R12, R27, 0xfe, !PT ;  /* 0x0000000c17177212 */ /* 0x020fe200078efe1b */
[----:B------:R-:W-:-:S04]  /*07b0*/  IMAD.WIDE.U32 R12, R22, UR5, R16 ;  /* 0x00000005160c7c25 */ /* 0x000fc8000f8e0010 */
[----:B------:R-:W-:Y:S01]  /*07c0*/  IMAD R25, R25, UR5, RZ ;  /* 0x0000000519197c24 */ /* 0x000fe2000f8e02ff */
[----:B------:R-:W-:-:S03]  /*07d0*/  LEA R28, P1, R12, UR8, 0x2 ;  /* 0x000000080c1c7c11 */ /* 0x000fc6000f8210ff */
[----:B------:R-:W-:-:S05]  /*07e0*/  IMAD.IADD R13, R13, 0x1, R25 ;  /* 0x000000010d0d7824 */ /* 0x000fca00078e0219 */
[----:B------:R-:W-:Y:S02]  /*07f0*/  LEA.HI.X R29, R12, UR9, R13, 0x2, P1 ;  /* 0x000000090c1d7c11 */ /* 0x000fe400088f140d */
[----:B------:R-:W-:Y:S02]  /*0800*/  SHF.R.S32.HI R13, RZ, 0x1f, R22 ;  /* 0x0000001fff0d7819 */ /* 0x000fe40000011416 */
[----:B--2---:R-:W-:Y:S01]  /*0810*/  SHF.R.S32.HI R12, RZ, 0x1f, R24 ;  /* 0x0000001fff0c7819 */ /* 0x004fe20000011418 */
[----:B0-----:R-:W-:Y:S01]  /*0820*/  IMAD.WIDE.U32 R14, R24, UR5, R16 ;  /* 0x00000005180e7c25 */ /* 0x001fe2000f8e0010 */
[----:B------:R-:W-:Y:S01]  /*0830*/  LEA.HI R13, R13, R22, RZ, 0x5 ;  /* 0x000000160d0d7211 */ /* 0x000fe200078f28ff */
[----:B------:R-:W2:Y:S03]  /*0840*/  LDG.E.CONSTANT R28, desc[UR6][R28.64] ;  /* 0x000000061c1c7981 */ /* 0x000ea6000c1e9900 */
[----:B------:R-:W-:-:S04]  /*0850*/  SHF.R.S32.HI R13, RZ, 0x5, R13 ;  /* 0x00000005ff0d7819 */ /* 0x000fc8000001140d */
[----:B------:R-:W-:Y:S01]  /*0860*/  ISETP.NE.AND P1, PT, R13, R8, PT ;  /* 0x000000080d00720c */ /* 0x000fe20003f25270 */
[----:B------:R-:W-:Y:S01]  /*0870*/  IMAD R13, R12, UR5, RZ ;  /* 0x000000050c0d7c24 */ /* 0x000fe2000f8e02ff */
[----:B------:R-:W-:Y:S02]  /*0880*/  LEA R12, P2, R14, UR8, 0x2 ;  /* 0x000000080e0c7c11 */ /* 0x000fe4000f8410ff */
[----:B---3--:R-:W-:Y:S01]  /*0890*/  SHF.R.S32.HI R25, RZ, 0x1f, R26 ;  /* 0x0000001fff197819 */ /* 0x008fe2000001141a */
[----:B------:R-:W-:-:S04]  /*08a0*/  IMAD.IADD R13, R15, 0x1, R13 ;  /* 0x000000010f0d7824 */ /* 0x000fc800078e020d */
[----:B------:R-:W-:Y:S01]  /*08b0*/  IMAD R25, R25, UR5, RZ ;  /* 0x0000000519197c24 */ /* 0x000fe2000f8e02ff */
[----:B------:R-:W-:Y:S01]  /*08c0*/  LEA.HI.X R13, R14, UR9, R13, 0x2, P2 ;  /* 0x000000090e0d7c11 */ /* 0x000fe200090f140d */
[----:B------:R-:W-:-:S04]  /*08d0*/  IMAD.WIDE.U32 R14, R26, UR5, R16 ;  /* 0x000000051a0e7c25 */ /* 0x000fc8000f8e0010 */
[----:B------:R-:W-:Y:S01]  /*08e0*/  IMAD.IADD R15, R15, 0x1, R25 ;  /* 0x000000010f0f7824 */ /* 0x000fe200078e0219 */
[C---:B------:R-:W-:Y:S01]  /*08f0*/  LEA R16, P2, R14.reuse, UR8, 0x2 ;  /* 0x000000080e107c11 */ /* 0x040fe2000f8410ff */
[----:B------:R-:W3:Y:S03]  /*0900*/  LDG.E.CONSTANT R12, desc[UR6][R12.64] ;  /* 0x000000060c0c7981 */ /* 0x000ee6000c1e9900 */
[----:B------:R-:W-:-:S05]  /*0910*/  LEA.HI.X R17, R14, UR9, R15, 0x2, P2 ;  /* 0x000000090e117c11 */ /* 0x000fca00090f140f */
[----:B------:R-:W4:Y:S01]  /*0920*/  LDG.E.CONSTANT R16, desc[UR6][R16.64] ;  /* 0x0000000610107981 */ /* 0x000f22000c1e9900 */
[----:B------:R-:W-:Y:S01]  /*0930*/  SHF.R.S32.HI R15, RZ, 0x1f, R24 ;  /* 0x0000001fff0f7819 */ /* 0x000fe20000011418 */
[----:B------:R-:W-:Y:S01]  /*0940*/  VIADD R18, R18, 0x8 ;  /* 0x0000000812127836 */ /* 0x000fe20000000000 */
[----:B------:R-:W-:Y:S02]  /*0950*/  SHF.R.S32.HI R25, RZ, 0x1f, R26 ;  /* 0x0000001fff197819 */ /* 0x000fe4000001141a */
[----:B------:R-:W-:Y:S02]  /*0960*/  LEA.HI R15, R15, R24, RZ, 0x5 ;  /* 0x000000180f0f7211 */ /* 0x000fe400078f28ff */
[----:B------:R-:W-:Y:S02]  /*0970*/  SHF.L.W.U32 R22, R21, R22, RZ ;  /* 0x0000001615167219 */ /* 0x000fe40000000eff */
[----:B------:R-:W-:Y:S02]  /*0980*/  SHF.R.S32.HI R15, RZ, 0x5, R15 ;  /* 0x00000005ff0f7819 */ /* 0x000fe4000001140f */
[----:B------:R-:W-:-:S02]  /*0990*/  LEA.HI R25, R25, R26, RZ, 0x5 ;  /* 0x0000001a19197211 */ /* 0x000fc400078f28ff */
[----:B------:R-:W-:Y:S02]  /*09a0*/  ISETP.NE.AND P2, PT, R18, RZ, PT ;  /* 0x000000ff1200720c */ /* 0x000fe40003f45270 */
[----:B------:R-:W-:Y:S02]  /*09b0*/  SEL R22, R22, RZ, !P1 ;  /* 0x000000ff16167207 */ /* 0x000fe40004800000 */
[----:B------:R-:W-:Y:S02]  /*09c0*/  ISETP.NE.AND P1, PT, R15, R8, PT ;  /* 0x000000080f00720c */ /* 0x000fe40003f25270 */
[----:B------:R-:W-:Y:S02]  /*09d0*/  SHF.L.W.U32 R24, R21, R24, RZ ;  /* 0x0000001815187219 */ /* 0x000fe40000000eff */
[----:B------:R-:W-:Y:S02]  /*09e0*/  SHF.R.S32.HI R25, RZ, 0x5, R25 ;  /* 0x00000005ff197819 */ /* 0x000fe40000011419 */
[----:B------:R-:W-:-:S02]  /*09f0*/  SEL R24, R24, RZ, !P1 ;  /* 0x000000ff18187207 */ /* 0x000fc40004800000 */
[----:B------:R-:W-:Y:S02]  /*0a00*/  SHF.L.W.U32 R21, R21, R26, RZ ;  /* 0x0000001a15157219 */ /* 0x000fe40000000eff */
[----:B------:R-:W-:-:S04]  /*0a10*/  ISETP.NE.AND P1, PT, R25, R8, PT ;  /* 0x000000081900720c */ /* 0x000fc80003f25270 */
[----:B------:R-:W-:Y:S01]  /*0a20*/  SEL R21, R21, RZ, !P1 ;  /* 0x000000ff15157207 */ /* 0x000fe20004800000 */
[----:B------:R-:W-:Y:S01]  /*0a30*/  VIADD R20, R20, 0x8 ;  /* 0x0000000814147836 */ /* 0x000fe20000000000 */
[----:B--2---:R-:W-:-:S04]  /*0a40*/  LOP3.LUT R23, R22, R28, R23, 0xfe, !PT ;  /* 0x0000001c16177212 */ /* 0x004fc800078efe17 */
[----:B---3--:R-:W-:-:S04]  /*0a50*/  LOP3.LUT R23, R24, R12, R23, 0xfe, !PT ;  /* 0x0000000c18177212 */ /* 0x008fc800078efe17 */
[----:B----4-:R-:W-:Y:S01]  /*0a60*/  LOP3.LUT R25, R21, R16, R23, 0xfe, !PT ;  /* 0x0000001015197212 */ /* 0x010fe200078efe17 */
[----:B------:R-:W-:Y:S06]  /*0a70*/  @P2 BRA `(.L_x_16) ;  /* 0xfffffff400fc2947 */ /* 0x000fec000383ffff */
.L_x_15:
[----:B------:R-:W-:Y:S05]  /*0a80*/  @!P0 BRA `(.L_x_14) ;  /* 0x0000000800188947 */ /* 0x000fea0003800000 */
[----:B------:R-:W-:Y:S01]  /*0a90*/  VIADD R12, R9, 0xffffffff ;  /* 0xffffffff090c7836 */ /* 0x000fe20000000000 */
[----:B------:R-:W-:-:S04]  /*0aa0*/  ISETP.NE.AND P0, PT, R10, RZ, PT ;  /* 0x000000ff0a00720c */ /* 0x000fc80003f05270 */
[----:B------:R-:W-:-:S13]  /*0ab0*/  ISETP.GE.U32.AND P1, PT, R12, 0x3, PT ;  /* 0x000000030c00780c */ /* 0x000fda0003f26070 */
[----:B------:R-:W-:Y:S05]  /*0ac0*/  @!P1 BRA `(.L_x_17) ;  /* 0x00000004000c9947 */ /* 0x000fea0003800000 */
[----:B------:R-:W0:Y:S01]  /*0ad0*/  LDC.64 R22, c[0x0][0x388] ;  /* 0x0000e200ff167b82 */ /* 0x000e220000000a00 */
[----:B------:R-:W1:Y:S01]  /*0ae0*/  LDCU UR4, c[0x0][0x3a4] ;  /* 0x00007480ff0477ac */ /* 0x000e620008000800 */
[----:B------:R-:W2:Y:S01]  /*0af0*/  LDCU.64 UR10, c[0x0][0x398] ;  /* 0x00007300ff0a77ac */ /* 0x000ea20008000a00 */
[----:B0-----:R-:W-:-:S05]  /*0b00*/  IMAD.WIDE R22, R20, 0x4, R22 ;  /* 0x0000000414167825 */ /* 0x001fca00078e0216 */
[----:B------:R-:W3:Y:S04]  /*0b10*/  LDG.E.CONSTANT R29, desc[UR6][R22.64] ;  /* 0x00000006161d7981 */ /* 0x000ee8000c1e9900 */
[----:B------:R-:W4:Y:S01]  /*0b20*/  LDG.E.CONSTANT R21, desc[UR6][R22.64+0x4] ;  /* 0x0000040616157981 */ /* 0x000f22000c1e9900 */
[----:B------:R-:W-:-:S03]  /*0b30*/  IMAD.MOV.U32 R18, RZ, RZ, R8 ;  /* 0x000000ffff127224 */ /* 0x000fc600078e0008 */
[----:B------:R-:W5:Y:S04]  /*0b40*/  LDG.E.CONSTANT R27, desc[UR6][R22.64+0x8] ;  /* 0x00000806161b7981 */ /* 0x000f68000c1e9900 */
[----:B------:R0:W5:Y:S01]  /*0b50*/  LDG.E.CONSTANT R26, desc[UR6][R22.64+0xc] ;  /* 0x00000c06161a7981 */ /* 0x000162000c1e9900 */
[----:B---3--:R-:W-:Y:S01]  /*0b60*/  SHF.R.S32.HI R14, RZ, 0x1f, R29 ;  /* 0x0000001fff0e7819 */ /* 0x008fe2000001141d */
[----:B-1----:R-:W-:-:S04]  /*0b70*/  IMAD.WIDE.U32 R12, R29, UR4, R18 ;  /* 0x000000041d0c7c25 */ /* 0x002fc8000f8e0012 */
[----:B------:R-:W-:Y:S01]  /*0b80*/  IMAD R15, R14, UR4, RZ ;  /* 0x000000040e0f7c24 */ /* 0x000fe2000f8e02ff */
[----:B----4-:R-:W-:Y:S02]  /*0b90*/  SHF.R.S32.HI R14, RZ, 0x1f, R21 ;  /* 0x0000001fff0e7819 */ /* 0x010fe40000011415 */
[----:B--2---:R-:W-:Y:S01]  /*0ba0*/  LEA R16, P1, R12, UR10, 0x2 ;  /* 0x0000000a0c107c11 */ /* 0x004fe2000f8210ff */
[----:B------:R-:W-:-:S05]  /*0bb0*/  IMAD.IADD R13, R13, 0x1, R15 ;  /* 0x000000010d0d7824 */ /* 0x000fca00078e020f */
[----:B------:R-:W-:Y:S01]  /*0bc0*/  LEA.HI.X R17, R12, UR11, R13, 0x2, P1 ;  /* 0x0000000b0c117c11 */ /* 0x000fe200088f140d */
[----:B------:R-:W-:Y:S02]  /*0bd0*/  IMAD R13, R14, UR4, RZ ;  /* 0x000000040e0d7c24 */ /* 0x000fe4000f8e02ff */
[----:B------:R-:W-:Y:S02]  /*0be0*/  IMAD.WIDE.U32 R14, R21, UR4, R18 ;  /* 0x00000004150e7c25 */ /* 0x000fe4000f8e0012 */
[----:B------:R-:W2:Y:S02]  /*0bf0*/  LDG.E.CONSTANT R16, desc[UR6][R16.64] ;  /* 0x0000000610107981 */ /* 0x000ea4000c1e9900 */
[----:B------:R-:W-:Y:S01]  /*0c00*/  IMAD.IADD R13, R15, 0x1, R13 ;  /* 0x000000010f0d7824 */ /* 0x000fe200078e020d */
[----:B------:R-:W-:-:S04]  /*0c10*/  LEA R12, P1, R14, UR10, 0x2 ;  /* 0x0000000a0e0c7c11 */ /* 0x000fc8000f8210ff */
[----:B------:R-:W-:-:S06]  /*0c20*/  LEA.HI.X R13, R14, UR11, R13, 0x2, P1 ;  /* 0x0000000b0e0d7c11 */ /* 0x000fcc00088f140d */
[----:B------:R5:W2:Y:S01]  /*0c30*/  LDG.E.CONSTANT R13, desc[UR6][R12.64] ;  /* 0x000000060c0d7981 */ /* 0x000aa2000c1e9900 */
[----:B------:R-:W-:Y:S01]  /*0c40*/  SHF.R.S32.HI R14, RZ, 0x1f, R29 ;  /* 0x0000001fff0e7819 */ /* 0x000fe2000001141d */
[----:B------:R-:W-:-:S03]  /*0c50*/  IMAD.MOV.U32 R24, RZ, RZ, 0x1 ;  /* 0x00000001ff187424 */ /* 0x000fc600078e00ff */
[----:B------:R-:W-:-:S04]  /*0c60*/  LEA.HI R14, R14, R29, RZ, 0x5 ;  /* 0x0000001d0e0e7211 */ /* 0x000fc800078f28ff */
[----:B------:R-:W-:Y:S02]  /*0c70*/  SHF.R.S32.HI R15, RZ, 0x5, R14 ;  /* 0x00000005ff0f7819 */ /* 0x000fe4000001140e */
[----:B------:R-:W-:Y:S02]  /*0c80*/  SHF.L.W.U32 R29, R24, R29, RZ ;  /* 0x0000001d181d7219 */ /* 0x000fe40000000eff */
[----:B------:R-:W-:Y:S02]  /*0c90*/  ISETP.NE.AND P2, PT, R15, R8, PT ;  /* 0x000000080f00720c */ /* 0x000fe40003f45270 */
[----:B------:R-:W-:Y:S02]  /*0ca0*/  SHF.R.S32.HI R14, RZ, 0x1f, R21 ;  /* 0x0000001fff0e7819 */ /* 0x000fe40000011415 */
[----:B0-----:R-:W-:Y:S02]  /*0cb0*/  SEL R22, R29, RZ, !P2 ;  /* 0x000000ff1d167207 */ /* 0x001fe40005000000 */
[----:B-----5:R-:W-:-:S02]  /*0cc0*/  SHF.R.S32.HI R12, RZ, 0x1f, R27 ;  /* 0x0000001fff0c7819 */ /* 0x020fc4000001141b */
[----:B------:R-:W-:-:S03]  /*0cd0*/  LEA.HI R14, R14, R21, RZ, 0x5 ;  /* 0x000000150e0e7211 */ /* 0x000fc600078f28ff */
[----:B------:R-:W-:Y:S01]  /*0ce0*/  IMAD R17, R12, UR4, RZ ;  /* 0x000000040c117c24 */ /* 0x000fe2000f8e02ff */
[----:B------:R-:W-:-:S04]  /*0cf0*/  SHF.R.S32.HI R15, RZ, 0x5, R14 ;  /* 0x00000005ff0f7819 */ /* 0x000fc8000001140e */
[----:B------:R-:W-:Y:S01]  /*0d00*/  ISETP.NE.AND P1, PT, R15, R8, PT ;  /* 0x000000080f00720c */ /* 0x000fe20003f25270 */
[----:B------:R-:W-:Y:S01]  /*0d10*/  IMAD.WIDE.U32 R14, R26, UR4, R18 ;  /* 0x000000041a0e7c25 */ /* 0x000fe2000f8e0012 */
[----:B--2---:R-:W-:-:S03]  /*0d20*/  LOP3.LUT R22, R13, R16, R22, 0xfe, !PT ;  /* 0x000000100d167212 */ /* 0x004fc600078efe16 */
[----:B------:R-:W-:Y:S01]  /*0d30*/  IMAD.WIDE.U32 R12, R27, UR4, R18 ;  /* 0x000000041b0c7c25 */ /* 0x000fe2000f8e0012 */
[----:B------:R-:W-:-:S03]  /*0d40*/  SHF.R.S32.HI R16, RZ, 0x1f, R26 ;  /* 0x0000001fff107819 */ /* 0x000fc6000001141a */
[----:B------:R-:W-:Y:S02]  /*0d50*/  IMAD.IADD R13, R13, 0x1, R17 ;  /* 0x000000010d0d7824 */ /* 0x000fe400078e0211 */
[----:B------:R-:W-:Y:S01]  /*0d60*/  IMAD R23, R16, UR4, RZ ;  /* 0x0000000410177c24 */ /* 0x000fe2000f8e02ff */
[----:B------:R-:W-:-:S04]  /*0d70*/  LEA R16, P2, R12, UR10, 0x2 ;  /* 0x0000000a0c107c11 */ /* 0x000fc8000f8410ff */
[----:B------:R-:W-:Y:S01]  /*0d80*/  LEA.HI.X R17, R12, UR11, R13, 0x2, P2 ;  /* 0x0000000b0c117c11 */ /* 0x000fe200090f140d */
[----:B------:R-:W-:Y:S01]  /*0d90*/  IMAD.IADD R13, R15, 0x1, R23 ;  /* 0x000000010f0d7824 */ /* 0x000fe200078e0217 */
[----:B------:R-:W-:-:S04]  /*0da0*/  LEA R12, P2, R14, UR10, 0x2 ;  /* 0x0000000a0e0c7c11 */ /* 0x000fc8000f8410ff */
[----:B------:R-:W-:Y:S01]  /*0db0*/  LEA.HI.X R13, R14, UR11, R13, 0x2, P2 ;  /* 0x0000000b0e0d7c11 */ /* 0x000fe200090f140d */
[----:B------:R-:W2:Y:S04]  /*0dc0*/  LDG.E.CONSTANT R17, desc[UR6][R16.64] ;  /* 0x0000000610117981 */ /* 0x000ea8000c1e9900 */
[----:B------:R-:W3:Y:S01]  /*0dd0*/  LDG.E.CONSTANT R12, desc[UR6][R12.64] ;  /* 0x000000060c0c7981 */ /* 0x000ee2000c1e9900 */
[----:B------:R-:W-:Y:S02]  /*0de0*/  SHF.R.S32.HI R14, RZ, 0x1f, R27 ;  /* 0x0000001fff0e7819 */ /* 0x000fe4000001141b */
[----:B------:R-:W-:Y:S02]  /*0df0*/  SHF.R.S32.HI R23, RZ, 0x1f, R26 ;  /* 0x0000001fff177819 */ /* 0x000fe4000001141a */
[----:B------:R-:W-:-:S02]  /*0e00*/  LEA.HI R14, R14, R27, RZ, 0x5 ;  /* 0x0000001b0e0e7211 */ /* 0x000fc400078f28ff */
[----:B------:R-:W-:Y:S02]  /*0e10*/  LEA.HI R23, R23, R26, RZ, 0x5 ;  /* 0x0000001a17177211 */ /* 0x000fe400078f28ff */
[----:B------:R-:W-:Y:S02]  /*0e20*/  SHF.R.S32.HI R15, RZ, 0x5, R14 ;  /* 0x00000005ff0f7819 */ /* 0x000fe4000001140e */
[----:B------:R-:W-:Y:S02]  /*0e30*/  SHF.L.W.U32 R21, R24, R21, RZ ;  /* 0x0000001518157219 */ /* 0x000fe40000000eff */
[----:B------:R-:W-:Y:S02]  /*0e40*/  ISETP.NE.AND P2, PT, R15, R8, PT ;  /* 0x000000080f00720c */ /* 0x000fe40003f45270 */
[----:B------:R-:W-:Y:S02]  /*0e50*/  SHF.R.S32.HI R23, RZ, 0x5, R23 ;  /* 0x00000005ff177819 */ /* 0x000fe40000011417 */
[----:B------:R-:W-:-:S02]  /*0e60*/  SEL R21, R21, RZ, !P1 ;  /* 0x000000ff15157207 */ /* 0x000fc40004800000 */
        /* <DEDUP_REMOVED lines=8> */
[----:B------:R-:W-:-:S07]  /*0ef0*/  LOP3.LUT R25, R25, R12, R24, 0xfe, !PT ;  /* 0x0000000c19197212 */ /* 0x000fce00078efe18 */
.L_x_17:
[----:B------:R-:W-:Y:S05]  /*0f00*/  @!P0 BRA `(.L_x_14) ;  /* 0x0000000000f88947 */ /* 0x000fea0003800000 */
[----:B------:R-:W-:Y:S02]  /*0f10*/  ISETP.NE.AND P1, PT, R10, 0x1, PT ;  /* 0x000000010a00780c */ /* 0x000fe40003f25270 */
[----:B------:R-:W-:-:S11]  /*0f20*/  LOP3.LUT P0, RZ, R7, 0x1, RZ, 0xc0, !PT ;  /* 0x0000000107ff7812 */ /* 0x000fd6000780c0ff */
[----:B------:R-:W-:Y:S05]  /*0f30*/  @!P1 BRA `(.L_x_18) ;  /* 0x0000000000949947 */ /* 0x000fea0003800000 */
[----:B------:R-:W0:Y:S01]  /*0f40*/  LDC.64 R12, c[0x0][0x388] ;  /* 0x0000e200ff0c7b82 */ /* 0x000e220000000a00 */
[----:B------:R-:W1:Y:S01]  /*0f50*/  LDCU UR4, c[0x0][0x3a4] ;  /* 0x00007480ff0477ac */ /* 0x000e620008000800 */
[----:B------:R-:W2:Y:S01]  /*0f60*/  LDCU.64 UR10, c[0x0][0x398] ;  /* 0x00007300ff0a77ac */ /* 0x000ea20008000a00 */
[----:B0-----:R-:W-:-:S05]  /*0f70*/  IMAD.WIDE R12, R20, 0x4, R12 ;  /* 0x00000004140c7825 */ /* 0x001fca00078e020c */
[----:B------:R-:W3:Y:S04]  /*0f80*/  LDG.E.CONSTANT R21, desc[UR6][R12.64] ;  /* 0x000000060c157981 */ /* 0x000ee8000c1e9900 */
[----:B------:R-:W4:Y:S01]  /*0f90*/  LDG.E.CONSTANT R27, desc[UR6][R12.64+0x4] ;  /* 0x000004060c1b7981 */ /* 0x000f22000c1e9900 */
[----:B------:R-:W-:Y:S01]  /*0fa0*/  IMAD.MOV.U32 R18, RZ, RZ, R8 ;  /* 0x000000ffff127224 */ /* 0x000fe200078e0008 */
[----:B---3--:R-:W-:-:S03]  /*0fb0*/  SHF.R.S32.HI R16, RZ, 0x1f, R21 ;  /* 0x0000001fff107819 */ /* 0x008fc60000011415 */
[----:B-1----:R-:W-:Y:S01]  /*0fc0*/  IMAD.WIDE.U32 R22, R21, UR4, R18 ;  /* 0x0000000415167c25 */ /* 0x002fe2000f8e0012 */
[----:B----4-:R-:W-:-:S03]  /*0fd0*/  SHF.R.S32.HI R24, RZ, 0x1f, R27 ;  /* 0x0000001fff187819 */ /* 0x010fc6000001141b */
[----:B------:R-:W-:-:S04]  /*0fe0*/  IMAD.WIDE.U32 R14, R27, UR4, R18 ;  /* 0x000000041b0e7c25 */ /* 0x000fc8000f8e0012 */
[----:B------:R-:W-:Y:S01]  /*0ff0*/  IMAD R17, R16, UR4, RZ ;  /* 0x0000000410117c24 */ /* 0x000fe2000f8e02ff */
[----:B--2---:R-:W-:Y:S01]  /*1000*/  LEA R16, P1, R22, UR10, 0x2 ;  /* 0x0000000a16107c11 */ /* 0x004fe2000f8210ff */
[----:B------:R-:W-:Y:S01]  /*1010*/  IMAD R29, R24, UR4, RZ ;  /* 0x00000004181d7c24 */ /* 0x000fe2000f8e02ff */
[----:B------:R-:W-:Y:S01]  /*1020*/  LEA R12, P2, R14, UR10, 0x2 ;  /* 0x0000000a0e0c7c11 */ /* 0x000fe2000f8410ff */
[----:B------:R-:W-:Y:S02]  /*1030*/  IMAD.IADD R17, R23, 0x1, R17 ;  /* 0x0000000117117824 */ /* 0x000fe400078e0211 */
[----:B------:R-:W-:-:S03]  /*1040*/  IMAD.IADD R29, R15, 0x1, R29 ;  /* 0x000000010f1d7824 */ /* 0x000fc600078e021d */
[----:B------:R-:W-:Y:S02]  /*1050*/  LEA.HI.X R17, R22, UR11, R17, 0x2, P1 ;  /* 0x0000000b16117c11 */ /* 0x000fe400088f1411 */
[----:B------:R-:W-:-:S03]  /*1060*/  LEA.HI.X R13, R14, UR11, R29, 0x2, P2 ;  /* 0x0000000b0e0d7c11 */ /* 0x000fc600090f141d */
[----:B------:R-:W2:Y:S04]  /*1070*/  LDG.E.CONSTANT R16, desc[UR6][R16.64] ;  /* 0x0000000610107981 */ /* 0x000ea8000c1e9900 */
[----:B------:R-:W2:Y:S01]  /*1080*/  LDG.E.CONSTANT R12, desc[UR6][R12.64] ;  /* 0x000000060c0c7981 */ /* 0x000ea2000c1e9900 */
[----:B------:R-:W-:Y:S01]  /*1090*/  SHF.R.S32.HI R14, RZ, 0x1f, R21 ;  /* 0x0000001fff0e7819 */ /* 0x000fe20000011415 */
[----:B------:R-:W-:Y:S01]  /*10a0*/  VIADD R20, R20, 0x2 ;  /* 0x0000000214147836 */ /* 0x000fe20000000000 */
[----:B------:R-:W-:Y:S02]  /*10b0*/  SHF.R.S32.HI R18, RZ, 0x1f, R27 ;  /* 0x0000001fff127819 */ /* 0x000fe4000001141b */
[----:B------:R-:W-:Y:S02]  /*10c0*/  LEA.HI R14, R14, R21, RZ, 0x5 ;  /* 0x000000150e0e7211 */ /* 0x000fe400078f28ff */
[----:B------:R-:W-:-:S02]  /*10d0*/  LEA.HI R18, R18, R27, RZ, 0x5 ;  /* 0x0000001b12127211 */ /* 0x000fc400078f28ff */
[----:B------:R-:W-:Y:S01]  /*10e0*/  SHF.R.S32.HI R15, RZ, 0x5, R14 ;  /* 0x00000005ff0f7819 */ /* 0x000fe2000001140e */
[----:B------:R-:W-:-:S03]  /*10f0*/  IMAD.MOV.U32 R14, RZ, RZ, 0x1 ;  /* 0x00000001ff0e7424 */ /* 0x000fc600078e00ff */
[-C--:B------:R-:W-:Y:S02]  /*1100*/  ISETP.NE.AND P1, PT, R15, R8.reuse, PT ;  /* 0x000000080f00720c */ /* 0x080fe40003f25270 */
        /* <DEDUP_REMOVED lines=8> */
.L_x_18:
[----:B------:R-:W-:Y:S05]  /*1190*/  @!P0 BRA `(.L_x_14) ;  /* 0x0000000000548947 */ /* 0x000fea0003800000 */
[----:B------:R-:W0:Y:S01]  /*11a0*/  LDC.64 R12, c[0x0][0x388] ;  /* 0x0000e200ff0c7b82 */ /* 0x000e220000000a00 */
[----:B------:R-:W1:Y:S01]  /*11b0*/  LDCU UR4, c[0x0][0x3a4] ;  /* 0x00007480ff0477ac */ /* 0x000e620008000800 */
[----:B------:R-:W2:Y:S01]  /*11c0*/  LDCU.64 UR10, c[0x0][0x398] ;  /* 0x00007300ff0a77ac */ /* 0x000ea20008000a00 */
[----:B0-----:R-:W-:-:S06]  /*11d0*/  IMAD.WIDE R16, R20, 0x4, R12 ;  /* 0x0000000414107825 */ /* 0x001fcc00078e020c */
[----:B------:R-:W3:Y:S01]  /*11e0*/  LDG.E.CONSTANT R17, desc[UR6][R16.64] ;  /* 0x0000000610117981 */ /* 0x000ee2000c1e9900 */
[----:B------:R-:W-:Y:S01]  /*11f0*/  IMAD.MOV.U32 R18, RZ, RZ, R8 ;  /* 0x000000ffff127224 */ /* 0x000fe200078e0008 */
[----:B---3--:R-:W-:-:S03]  /*1200*/  SHF.R.S32.HI R14, RZ, 0x1f, R17 ;  /* 0x0000001fff0e7819 */ /* 0x008fc60000011411 */
        /* <DEDUP_REMOVED lines=14> */
.L_x_14:
[----:B------:R-:W0:Y:S01]  /*12f0*/  LDCU UR4, c[0x0][0x3a4] ;  /* 0x00007480ff0477ac */ /* 0x000e220008000800 */
[----:B------:R-:W-:Y:S01]  /*1300*/  IMAD.IADD R8, R6, 0x1, R8 ;  /* 0x0000000106087824 */ /* 0x000fe200078e0208 */
[----:B------:R-:W1:Y:S02]  /*1310*/  POPC R12, R25 ;  /* 0x00000019000c7309 */ /* 0x000e640000000000 */
[----:B-1----:R-:W-:Y:S02]  /*1320*/  IMAD.IADD R3, R12, 0x1, R3 ;  /* 0x000000010c037824 */ /* 0x002fe400078e0203 */
[----:B0-----:R-:W-:-:S13]  /*1330*/  ISETP.GE.AND P0, PT, R8, UR4, PT ;  /* 0x0000000408007c0c */ /* 0x001fda000bf06270 */
[----:B------:R-:W-:Y:S05]  /*1340*/  @!P0 BRA `(.L_x_19) ;  /* 0xffffffec00948947 */ /* 0x000fea000383ffff */
.L_x_13:
[----:B------:R-:W-:Y:S05]  /*1350*/  BSYNC.RECONVERGENT B0 ;  /* 0x0000000000007941 */ /* 0x000fea0003800200 */
.L_x_12:
[----:B------:R-:W0:Y:S01]  /*1360*/  S2UR UR5, SR_CgaCtaId ;  /* 0x00000000000579c3 */ /* 0x000e220000008800 */
[----:B------:R-:W-:Y:S01]  /*1370*/  UMOV UR4, 0x400 ;  /* 0x0000040000047882 */ /* 0x000fe20000000000 */
[----:B------:R-:W1:Y:S01]  /*1380*/  LDCU UR8, c[0x0][0x360] ;  /* 0x00006c00ff0877ac */ /* 0x000e620008000800 */
[----:B------:R-:W-:Y:S01]  /*1390*/  ISETP.NE.AND P1, PT, R2, RZ, PT ;  /* 0x000000ff0200720c */ /* 0x000fe20003f25270 */
[----:B-1----:R-:W-:Y:S02]  /*13a0*/  UISETP.GE.U32.AND UP0, UPT, UR8, 0x2, UPT ;  /* 0x000000020800788c */ /* 0x002fe4000bf06070 */
[----:B0-----:R-:W-:-:S06]  /*13b0*/  ULEA UR4, UR5, UR4, 0x18 ;  /* 0x0000000405047291 */ /* 0x001fcc000f8ec0ff */
[----:B------:R-:W-:-:S05]  /*13c0*/  LEA R4, R2, UR4, 0x2 ;  /* 0x0000000402047c11 */ /* 0x000fca000f8e10ff */
[----:B------:R0:W-:Y:S01]  /*13d0*/  STS [R4], R3 ;  /* 0x0000000304007388 */ /* 0x0001e20000000800 */
[----:B------:R-:W-:Y:S06]  /*13e0*/  BAR.SYNC.DEFER_BLOCKING 0x0 ;  /* 0x0000000000007b1d */ /* 0x000fec0000010000 */
[----:B------:R-:W-:Y:S05]  /*13f0*/  BRA.U !UP0, `(.L_x_20) ;  /* 0x0000000108307547 */ /* 0x000fea000b800000 */
[----:B0-----:R-:W-:-:S07]  /*1400*/  IMAD.U32 R3, RZ, RZ, UR8 ;  /* 0x00000008ff037e24 */ /* 0x001fce000f8e00ff */
.L_x_21:
[----:B------:R-:W-:-:S04]  /*1410*/  SHF.R.U32.HI R9, RZ, 0x1, R3 ;  /* 0x00000001ff097819 */ /* 0x000fc80000011603 */
[----:B------:R-:W-:-:S13]  /*1420*/  ISETP.GE.U32.AND P0, PT, R2, R9, PT ;  /* 0x000000090200720c */ /* 0x000fda0003f06070 */
[----:B------:R-:W-:Y:S01]  /*1430*/  @!P0 IMAD R5, R9, 0x4, R4 ;  /* 0x0000000409058824 */ /* 0x000fe200078e0204 */
[----:B------:R-:W-:Y:S05]  /*1440*/  @!P0 LDS R6, [R4] ;  /* 0x0000000004068984 */ /* 0x000fea0000000800 */
[----:B------:R-:W0:Y:S02]  /*1450*/  @!P0 LDS R5, [R5] ;  /* 0x0000000005058984 */ /* 0x000e240000000800 */
[----:B0-----:R-:W-:-:S05]  /*1460*/  @!P0 IMAD.IADD R7, R5, 0x1, R6 ;  /* 0x0000000105078824 */ /* 0x001fca00078e0206 */
[----:B------:R1:W-:Y:S01]  /*1470*/  @!P0 STS [R4], R7 ;  /* 0x0000000704008388 */ /* 0x0003e20000000800 */
[----:B------:R-:W-:Y:S01]  /*1480*/  BAR.SYNC.DEFER_BLOCKING 0x0 ;  /* 0x0000000000007b1d */ /* 0x000fe20000010000 */
[----:B------:R-:W-:Y:S01]  /*1490*/  ISETP.GT.U32.AND P0, PT, R3, 0x3, PT ;  /* 0x000000030300780c */ /* 0x000fe20003f04070 */
[----:B------:R-:W-:-:S12]  /*14a0*/  IMAD.MOV.U32 R3, RZ, RZ, R9 ;  /* 0x000000ffff037224 */ /* 0x000fd800078e0009 */
[----:B-1----:R-:W-:Y:S05]  /*14b0*/  @P0 BRA `(.L_x_21) ;  /* 0xfffffffc00d40947 */ /* 0x002fea000383ffff */
.L_x_20:
[----:B------:R-:W-:Y:S05]  /*14c0*/  @P1 EXIT ;  /* 0x000000000000194d */ /* 0x000fea0003800000 */
[----:B------:R-:W1:Y:S01]  /*14d0*/  S2UR UR5, SR_CgaCtaId ;  /* 0x00000000000579c3 */ /* 0x000e620000008800 */
[----:B------:R-:W-:-:S07]  /*14e0*/  UMOV UR4, 0x400 ;  /* 0x0000040000047882 */ /* 0x000fce0000000000 */
[----:B0-----:R-:W0:Y:S01]  /*14f0*/  LDC.64 R2, c[0x0][0x3a8] ;  /* 0x0000ea00ff027b82 */ /* 0x001e220000000a00 */
[----:B-1----:R-:W-:Y:S01]  /*1500*/  ULEA UR4, UR5, UR4, 0x18 ;  /* 0x0000000405047291 */ /* 0x002fe2000f8ec0ff */
[----:B0-----:R-:W-:-:S08]  /*1510*/  IMAD.WIDE.U32 R2, R0, 0x4, R2 ;  /* 0x0000000400027825 */ /* 0x001fd000078e0002 */
[----:B------:R-:W0:Y:S04]  /*1520*/  LDS R5, [UR4] ;  /* 0x00000004ff057984 */ /* 0x000e280008000800 */
[----:B0-----:R-:W-:Y:S01]  /*1530*/  STG.E desc[UR6][R2.64], R5 ;  /* 0x0000000502007986 */ /* 0x001fe2000c101906 */
[----:B------:R-:W-:Y:S05]  /*1540*/  EXIT ;  /* 0x000000000000794d */ /* 0x000fea0003800000 */
.L_x_22:
        /* <DEDUP_REMOVED lines=11> */
.L_x_48:


//--------------------- .text._Z17algoA_iter_kerneliiPKjPjPi --------------------------
	.section	.text._Z17algoA_iter_kerneliiPKjPjPi,"ax",@progbits
	.align	128
        .global         _Z17algoA_iter_kerneliiPKjPjPi
        .type           _Z17algoA_iter_kerneliiPKjPjPi,@function
        .size           _Z17algoA_iter_kerneliiPKjPjPi,(.L_x_49 - _Z17algoA_iter_kerneliiPKjPjPi)
        .other          _Z17algoA_iter_kerneliiPKjPjPi,@"STO_CUDA_ENTRY STV_DEFAULT"
_Z17algoA_iter_kerneliiPKjPjPi:
.text._Z17algoA_iter_kerneliiPKjPjPi:
[----:B------:R-:W0:Y:S08]  /*0000*/  LDC R1, c[0x0][0x37c] ;  /* 0x0000df00ff017b82 */ /* 0x000e300000000800 */
[----:B------:R-:W1:Y:S08]  /*0010*/  S2UR UR6, SR_CTAID.X ;  /* 0x00000000000679c3 */ /* 0x000e700000002500 */
[----:B------:R-:W1:Y:S02]  /*0020*/  LDC R0, c[0x0][0x380] ;  /* 0x0000e000ff007b82 */ /* 0x000e640000000800 */
[----:B-1----:R-:W-:-:S13]  /*0030*/  ISETP.LE.AND P0, PT, R0, UR6, PT ;  /* 0x0000000600007c0c */ /* 0x002fda000bf03270 */
[----:B0-----:R-:W-:Y:S05]  /*0040*/  @P0 EXIT ;  /* 0x000000000000094d */ /* 0x001fea0003800000 */
[----:B------:R-:W0:Y:S01]  /*0050*/  S2R R14, SR_TID.X ;  /* 0x00000000000e7919 */ /* 0x000e220000002100 */
[----:B------:R-:W1:Y:S01]  /*0060*/  LDCU UR4, c[0x0][0x384] ;  /* 0x00007080ff0477ac */ /* 0x000e620008000800 */
[----:B------:R-:W2:Y:S01]  /*0070*/  LDCU.64 UR10, c[0x0][0x358] ;  /* 0x00006b00ff0a77ac */ /* 0x000ea20008000a00 */
[----:B------:R-:W3:Y:S01]  /*0080*/  LDCU UR9, c[0x0][0x380] ;  /* 0x00007000ff0977ac */ /* 0x000ee20008000800 */
[----:B-1----:R-:W-:-:S05]  /*0090*/  IMAD.U32 R7, RZ, RZ, UR4 ;  /* 0x00000004ff077e24 */ /* 0x002fca000f8e00ff */
[C---:B------:R-:W-:Y:S02]  /*00a0*/  R2UR UR7, R7.reuse ;  /* 0x00000000070772ca */ /* 0x040fe400000e0000 */
[----:B------:R-:W-:Y:S02]  /*00b0*/  R2UR UR4, R7 ;  /* 0x00000000070472ca */ /* 0x000fe400000e0000 */
[----:B0-----:R-:W-:-:S09]  /*00c0*/  ISETP.NE.AND P0, PT, R14, RZ, PT ;  /* 0x000000ff0e00720c */ /* 0x001fd20003f05270 */
[----:B------:R-:W-:Y:S02]  /*00d0*/  USHF.R.S32.HI UR7, URZ, 0x1f, UR7 ;  /* 0x0000001fff077899 */ /* 0x000fe40008011407 */
[----:B------:R-:W-:Y:S02]  /*00e0*/  UIMAD.WIDE.U32 UR4, UR6, UR4, URZ ;  /* 0x00000004060472a5 */ /* 0x000fe4000f8e00ff */
[----:B------:R-:W-:Y:S01]  /*00f0*/  UIMAD UR8, UR7, UR6, URZ ;  /* 0x00000006070872a4 */ /* 0x000fe2000f8e02ff */
[----:B------:R-:W0:Y:S01]  /*0100*/  @!P0 S2R R3, SR_CgaCtaId ;  /* 0x0000000000038919 */ /* 0x000e220000008800 */
[----:B------:R-:W-:Y:S02]  /*0110*/  @!P0 MOV R0, 0x400 ;  /* 0x0000040000008802 */ /* 0x000fe40000000f00 */
[----:B------:R-:W-:Y:S02]  /*0120*/  UIADD3 UR8, UPT, UPT, UR5, UR8, URZ ;  /* 0x0000000805087290 */ /* 0x000fe4000fffe0ff */
[----:B0-----:R-:W-:-:S05]  /*0130*/  @!P0 LEA R0, R3, R0, 0x18 ;  /* 0x0000000003008211 */ /* 0x001fca00078ec0ff */
[----:B------:R0:W-:Y:S04]  /*0140*/  @!P0 STS.64 [R0+0x1000], RZ ;  /* 0x001000ff00008388 */ /* 0x0001e80000000a00 */
[----:B------:R0:W-:Y:S01]  /*0150*/  @!P0 STS.U8 [R0+0x1008], RZ ;  /* 0x001008ff00008388 */ /* 0x0001e20000000000 */
[----:B------:R-:W-:Y:S01]  /*0160*/  BAR.SYNC.DEFER_BLOCKING 0x0 ;  /* 0x0000000000007b1d */ /* 0x000fe20000010000 */
[----:B------:R-:W-:-:S13]  /*0170*/  ISETP.GE.AND P0, PT, R14, R7, PT ;  /* 0x000000070e00720c */ /* 0x000fda0003f06270 */
[----:B0-23--:R-:W-:Y:S05]  /*0180*/  @P0 BRA `(.L_x_23) ;  /* 0x0000000000c00947 */ /* 0x00dfea0003800000 */
[----:B------:R-:W0:Y:S01]  /*0190*/  LDC R3, c[0x0][0x360] ;  /* 0x0000d800ff037b82 */ /* 0x000e220000000800 */
[----:B------:R-:W-:-:S07]  /*01a0*/  IMAD.MOV.U32 R0, RZ, RZ, R14 ;  /* 0x000000ffff007224 */ /* 0x000fce00078e000e */
.L_x_27:
[----:B------:R-:W1:Y:S01]  /*01b0*/  LDCU.64 UR12, c[0x0][0x388] ;  /* 0x00007100ff0c77ac */ /* 0x000e620008000a00 */
[----:B------:R-:W-:-:S04]  /*01c0*/  IADD3 R2, P0, PT, R0, UR4, RZ ;  /* 0x0000000400027c10 */ /* 0x000fc8000ff1e0ff */
[----:B------:R-:W-:Y:S02]  /*01d0*/  LEA.HI.X.SX32 R5, R0, UR8, 0x1, P0 ;  /* 0x0000000800057c11 */ /* 0x000fe400080f0eff */
[----:B-1----:R-:W-:-:S04]  /*01e0*/  LEA R4, P0, R2, UR12, 0x2 ;  /* 0x0000000c02047c11 */ /* 0x002fc8000f8010ff */
[----:B------:R-:W-:-:S05]  /*01f0*/  LEA.HI.X R5, R2, UR13, R5, 0x2, P0 ;  /* 0x0000000d02057c11 */ /* 0x000fca00080f1405 */
[----:B------:R-:W2:Y:S01]  /*0200*/  LDG.E.CONSTANT R4, desc[UR10][R4.64] ;  /* 0x0000000a04047981 */ /* 0x000ea2000c1e9900 */
[----:B------:R-:W-:Y:S01]  /*0210*/  BSSY B0, `(.L_x_24) ;  /* 0x0000022000007945 */ /* 0x000fe20003800000 */
[----:B--2---:R-:W-:-:S13]  /*0220*/  ISETP.NE.AND P0, PT, R4, RZ, PT ;  /* 0x000000ff0400720c */ /* 0x004fda0003f05270 */
[----:B---3--:R-:W-:Y:S05]  /*0230*/  @!P0 BRA `(.L_x_25) ;  /* 0x00000000007c8947 */ /* 0x008fea0003800000 */
[----:B------:R-:W1:Y:S01]  /*0240*/  S2R R6, SR_CgaCtaId ;  /* 0x0000000000067919 */ /* 0x000e620000008800 */
[----:B------:R-:W-:Y:S01]  /*0250*/  MOV R5, 0x400 ;  /* 0x0000040000057802 */ /* 0x000fe20000000f00 */
[----:B------:R-:W2:Y:S04]  /*0260*/  S2R R8, SR_LANEID ;  /* 0x0000000000087919 */ /* 0x000ea80000000000 */
[----:B------:R-:W-:Y:S01]  /*0270*/  VIADD R2, R5, 0x1000 ;  /* 0x0000100005027836 */ /* 0x000fe20000000000 */
[----:B------:R-:W3:Y:S01]  /*0280*/  S2R R15, SR_LTMASK ;  /* 0x00000000000f7919 */ /* 0x000ee20000003900 */
[----:B-1----:R-:W-:-:S03]  /*0290*/  LEA R12, R6, R5, 0x18 ;  /* 0x00000005060c7211 */ /* 0x002fc600078ec0ff */
[----:B--2---:R-:W-:-:S07]  /*02a0*/  LEA R6, R6, R2, 0x18 ;  /* 0x0000000206067211 */ /* 0x004fce00078ec0ff */
.L_x_26:
[----:B------:R-:W1:Y:S01]  /*02b0*/  BREV R2, R4 ;  /* 0x0000000400027301 */ /* 0x000e620000000000 */
[----:B------:R-:W-:Y:S07]  /*02c0*/  YIELD ;  /* 0x0000000000007946 */ /* 0x000fee0003800000 */
[----:B-1----:R-:W1:Y:S02]  /*02d0*/  FLO.U32.SH R5, R2 ;  /* 0x0000000200057300 */ /* 0x002e6400000e0400 */
[----:B-1----:R-:W-:-:S02]  /*02e0*/  IMAD R13, R0, 0x20, R5 ;  /* 0x00000020000d7824 */ /* 0x002fc400078e0205 */
[----:B------:R-:W-:-:S03]  /*02f0*/  VIADD R5, R4, 0xffffffff ;  /* 0xffffffff04057836 */ /* 0x000fc60000000000 */
[----:B------:R-:W-:Y:S02]  /*0300*/  ISETP.GE.AND P0, PT, R13, UR9, PT ;  /* 0x000000090d007c0c */ /* 0x000fe4000bf06270 */
[----:B------:R-:W-:-:S11]  /*0310*/  LOP3.LUT R4, R5, R4, RZ, 0xc0, !PT ;  /* 0x0000000405047212 */ /* 0x000fd600078ec0ff */
[----:B------:R-:W-:Y:S05]  /*0320*/  @P0 BRA `(.L_x_25) ;  /* 0x0000000000400947 */ /* 0x000fea0003800000 */
[----:B------:R-:W-:Y:S01]  /*0330*/  VOTEU.ANY UR6, UPT, PT ;  /* 0x0000000000067886 */ /* 0x000fe200038e0100 */
[----:B------:R-:W-:Y:S01]  /*0340*/  IMAD.MOV.U32 R11, RZ, RZ, 0x1 ;  /* 0x00000001ff0b7424 */ /* 0x000fe200078e00ff */
[----:B------:R-:W1:Y:S01]  /*0350*/  FLO.U32 R7, UR6 ;  /* 0x0000000600077d00 */ /* 0x000e6200080e0000 */
[----:B---3--:R-:W-:-:S07]  /*0360*/  LOP3.LUT R9, R15, UR6, RZ, 0xc0, !PT ;  /* 0x000000060f097c12 */ /* 0x008fce000f8ec0ff */
[----:B------:R-:W2:Y:S01]  /*0370*/  POPC R5, UR6 ;  /* 0x0000000600057d09 */ /* 0x000ea20008000000 */
[----:B-1----:R-:W-:-:S07]  /*0380*/  ISETP.EQ.U32.AND P0, PT, R7, R8, PT ;  /* 0x000000080700720c */ /* 0x002fce0003f02070 */
[----:B------:R-:W1:Y:S06]  /*0390*/  POPC R9, R9 ;  /* 0x0000000900097309 */ /* 0x000e6c0000000000 */
[----:B--2---:R-:W2:Y:S04]  /*03a0*/  @P0 ATOMS.ADD R10, [R6], R5 ;  /* 0x00000005060a038c */ /* 0x004ea80000000000 */
[----:B--2---:R-:W1:Y:S02]  /*03b0*/  SHFL.IDX PT, R2, R10, R7, 0x1f ;  /* 0x00001f070a027589 */ /* 0x004e6400000e0000 */
[----:B-1----:R-:W-:-:S05]  /*03c0*/  IMAD.IADD R2, R2, 0x1, R9 ;  /* 0x0000000102027824 */ /* 0x002fca00078e0209 */
[----:B------:R-:W-:-:S13]  /*03d0*/  ISETP.GT.AND P0, PT, R2, 0x3ff, PT ;  /* 0x000003ff0200780c */ /* 0x000fda0003f04270 */
[----:B------:R-:W-:-:S05]  /*03e0*/  @!P0 IMAD R2, R2, 0x4, R12 ;  /* 0x0000000402028824 */ /* 0x000fca00078e020c */
[----:B------:R1:W-:Y:S04]  /*03f0*/  @!P0 STS [R2], R13 ;  /* 0x0000000d02008388 */ /* 0x0003e80000000800 */
[----:B------:R1:W-:Y:S01]  /*0400*/  @P0 STS.U8 [R12+0x1008], R11 ;  /* 0x0010080b0c000388 */ /* 0x0003e20000000000 */
[----:B------:R-:W-:-:S13]  /*0410*/  ISETP.NE.AND P0, PT, R4, RZ, PT ;  /* 0x000000ff0400720c */ /* 0x000fda0003f05270 */
[----:B-1----:R-:W-:Y:S05]  /*0420*/  @P0 BRA `(.L_x_26) ;  /* 0xfffffffc00a00947 */ /* 0x002fea000383ffff */
.L_x_25:
[----:B------:R-:W-:Y:S05]  /*0430*/  BSYNC B0 ;  /* 0x0000000000007941 */ /* 0x000fea0003800000 */
.L_x_24:
[----:B------:R-:W1:Y:S01]  /*0440*/  LDCU UR6, c[0x0][0x384] ;  /* 0x00007080ff0677ac */ /* 0x000e620008000800 */
[----:B0-----:R-:W-:Y:S02]  /*0450*/  IMAD.IADD R0, R3, 0x1, R0 ;  /* 0x0000000103007824 */ /* 0x001fe400078e0200 */
[----:B-1----:R-:W-:-:S05]  /*0460*/  IMAD.U32 R7, RZ, RZ, UR6 ;  /* 0x00000006ff077e24 */ /* 0x002fca000f8e00ff */
[----:B------:R-:W-:-:S13]  /*0470*/  ISETP.GE.AND P0, PT, R0, R7, PT ;  /* 0x000000070000720c */ /* 0x000fda0003f06270 */
[----:B------:R-:W-:Y:S05]  /*0480*/  @!P0 BRA `(.L_x_27) ;  /* 0xfffffffc00488947 */ /* 0x000fea000383ffff */
.L_x_23:
[----:B------:R-:W-:Y:S05]  /*0490*/  WARPSYNC.ALL ;  /* 0x0000000000007948 */ /* 0x000fea0003800000 */
[----:B------:R-:W0:Y:S08]  /*04a0*/  S2UR UR9, SR_CgaCtaId ;  /* 0x00000000000979c3 */ /* 0x000e300000008800 */
[----:B------:R-:W-:Y:S01]  /*04b0*/  BAR.SYNC.DEFER_BLOCKING 0x0 ;  /* 0x0000000000007b1d */ /* 0x000fe20000010000 */
[----:B------:R-:W-:Y:S01]  /*04c0*/  ISETP.GE.AND P1, PT, R14, R7, PT ;  /* 0x000000070e00720c */ /* 0x000fe20003f26270 */
[----:B------:R-:W-:-:S04]  /*04d0*/  IMAD.MOV.U32 R0, RZ, RZ, 0x1 ;  /* 0x00000001ff007424 */ /* 0x000fc800078e00ff */
[----:B------:R-:W-:Y:S01]  /*04e0*/  UMOV UR6, 0x400 ;  /* 0x0000040000067882 */ /* 0x000fe20000000000 */
[----:B------:R-:W1:Y:S01]  /*04f0*/  LDCU UR16, c[0x0][0x384] ;  /* 0x00007080ff1077ac */ /* 0x000e620008000800 */
[----:B------:R-:W-:Y:S01]  /*0500*/  BSSY.RECONVERGENT B0, `(.L_x_28) ;  /* 0x0000184000007945 */ /* 0x000fe20003800200 */
[----:B------:R-:W2:Y:S01]  /*0510*/  LDCU.64 UR14, c[0x0][0x388] ;  /* 0x00007100ff0e77ac */ /* 0x000ea20008000a00 */
[----:B------:R-:W4:Y:S01]  /*0520*/  LDCU.64 UR12, c[0x0][0x390] ;  /* 0x00007200ff0c77ac */ /* 0x000f220008000a00 */
[----:B0-----:R-:W-:-:S09]  /*0530*/  ULEA UR6, UR9, UR6, 0x18 ;  /* 0x0000000609067291 */ /* 0x001fd2000f8ec0ff */
[----:B---3--:R-:W0:Y:S02]  /*0540*/  LDS R15, [UR6+0x1000] ;  /* 0x00100006ff0f7984 */ /* 0x008e240008000800 */
[----:B0-----:R-:W-:-:S13]  /*0550*/  ISETP.GE.AND P0, PT, R15, 0x401, PT ;  /* 0x000004010f00780c */ /* 0x001fda0003f06270 */
[----:B------:R0:W-:Y:S01]  /*0560*/  @P0 STS.U8 [UR6+0x1008], R0 ;  /* 0x00100800ff000988 */ /* 0x0001e20008000006 */
[----:B------:R-:W-:Y:S01]  /*0570*/  @P0 IMAD.MOV.U32 R15, RZ, RZ, 0x400 ;  /* 0x00000400ff0f0424 */ /* 0x000fe200078e00ff */
[----:B-12-4-:R-:W-:Y:S06]  /*0580*/  @P1 BRA `(.L_x_29) ;  /* 0x0000001400ec1947 */ /* 0x016fec0003800000 */
[----:B------:R-:W1:Y:S01]  /*0590*/  LDC R12, c[0x0][0x360] ;  /* 0x0000d800ff0c7b82 */ /* 0x000e620000000800 */
[----:B------:R-:W-:-:S13]  /*05a0*/  ISETP.GT.AND P0, PT, R15, RZ, PT ;  /* 0x000000ff0f00720c */ /* 0x000fda0003f04270 */
[----:B------:R-:W-:Y:S05]  /*05b0*/  @P0 BRA `(.L_x_30) ;  /* 0x0000000000380947 */ /* 0x000fea0003800000 */
.L_x_31:
[----:B0-----:R-:W-:-:S04]  /*05c0*/  IADD3 R0, P0, PT, R14, UR4, RZ ;  /* 0x000000040e007c10 */ /* 0x001fc8000ff1e0ff */
[----:B--2---:R-:W-:Y:S01]  /*05d0*/  LEA.HI.X.SX32 R3, R14, UR8, 0x1, P0 ;  /* 0x000000080e037c11 */ /* 0x004fe200080f0eff */
[----:B------:R-:W-:-:S03]  /*05e0*/  IMAD.SHL.U32 R4, R0, 0x4, RZ ;  /* 0x0000000400047824 */ /* 0x000fc600078e00ff */
[----:B------:R-:W-:Y:S02]  /*05f0*/  SHF.L.U64.HI R0, R0, 0x2, R3 ;  /* 0x0000000200007819 */ /* 0x000fe40000010203 */
[----:B------:R-:W-:-:S04]  /*0600*/  IADD3 R2, P0, PT, R4, UR14, RZ ;  /* 0x0000000e04027c10 */ /* 0x000fc8000ff1e0ff */
[----:B------:R-:W-:-:S06]  /*0610*/  IADD3.X R3, PT, PT, R0, UR15, RZ, P0, !PT ;  /* 0x0000000f00037c10 */ /* 0x000fcc00087fe4ff */
[----:B------:R-:W2:Y:S01]  /*0620*/  LDG.E.CONSTANT R3, desc[UR10][R2.64] ;  /* 0x0000000a02037981 */ /* 0x000ea2000c1e9900 */
[----:B------:R-:W-:Y:S01]  /*0630*/  IADD3 R4, P0, PT, R4, UR12, RZ ;  /* 0x0000000c04047c10 */ /* 0x000fe2000ff1e0ff */
[----:B-1----:R-:W-:-:S03]  /*0640*/  IMAD.IADD R14, R12, 0x1, R14 ;  /* 0x000000010c0e7824 */ /* 0x002fc600078e020e */
[----:B------:R-:W-:Y:S02]  /*0650*/  IADD3.X R5, PT, PT, R0, UR13, RZ, P0, !PT ;  /* 0x0000000d00057c10 */ /* 0x000fe400087fe4ff */
[----:B------:R-:W-:-:S03]  /*0660*/  ISETP.GE.AND P0, PT, R14, R7, PT ;  /* 0x000000070e00720c */ /* 0x000fc60003f06270 */
[----:B--2---:R2:W-:Y:S10]  /*0670*/  STG.E desc[UR10][R4.64], R3 ;  /* 0x0000000304007986 */ /* 0x0045f4000c10190a */
[----:B------:R-:W-:Y:S05]  /*0680*/  @!P0 BRA `(.L_x_31) ;  /* 0xfffffffc00cc8947 */ /* 0x000fea000383ffff */
[----:B------:R-:W-:Y:S05]  /*0690*/  BRA `(.L_x_29) ;  /* 0x0000001400a87947 */ /* 0x000fea0003800000 */
.L_x_30:
[----:B------:R-:W-:Y:S01]  /*06a0*/  LOP3.LUT R4, R15, 0x7ffffff0, RZ, 0xc0, !PT ;  /* 0x7ffffff00f047812 */ /* 0x000fe200078ec0ff */
[----:B------:R-:W-:Y:S01]  /*06b0*/  BSSY.RECONVERGENT B1, `(.L_x_32) ;  /* 0x0000162000017945 */ /* 0x000fe20003800200 */
[----:B------:R-:W-:-:S03]  /*06c0*/  PRMT R13, RZ, 0x7610, R13 ;  /* 0x00007610ff0d7816 */ /* 0x000fc6000000000d */
[----:B------:R-:W-:-:S07]  /*06d0*/  IMAD.MOV R4, RZ, RZ, -R4 ;  /* 0x000000ffff047224 */ /* 0x000fce00078e0a04 */
.L_x_38:
[----:B--2---:R-:W2:Y:S01]  /*06e0*/  LDC.64 R6, c[0x0][0x388] ;  /* 0x0000e200ff067b82 */ /* 0x004ea20000000a00 */
[----:B0-----:R-:W-:Y:S02]  /*06f0*/  IADD3 R0, P0, PT, R14, UR4, RZ ;  /* 0x000000040e007c10 */ /* 0x001fe4000ff1e0ff */
[----:B------:R-:W-:-:S03]  /*0700*/  SHF.R.S32.HI R3, RZ, 0x1f, R14 ;  /* 0x0000001fff037819 */ /* 0x000fc6000001140e */
[----:B------:R-:W-:Y:S01]  /*0710*/  IMAD.SHL.U32 R5, R0, 0x4, RZ ;  /* 0x0000000400057824 */ /* 0x000fe200078e00ff */
[----:B------:R-:W-:-:S04]  /*0720*/  IADD3.X R9, PT, PT, R3, UR8, RZ, P0, !PT ;  /* 0x0000000803097c10 */ /* 0x000fc800087fe4ff */
[----:B------:R-:W-:Y:S02]  /*0730*/  SHF.L.U64.HI R0, R0, 0x2, R9 ;  /* 0x0000000200007819 */ /* 0x000fe40000010209 */
[----:B--2---:R-:W-:-:S05]  /*0740*/  IADD3 R8, P0, PT, R5, R6, RZ ;  /* 0x0000000605087210 */ /* 0x004fca0007f1e0ff */
[----:B------:R-:W-:-:S05]  /*0750*/  IMAD.X R9, R0, 0x1, R7, P0 ;  /* 0x0000000100097824 */ /* 0x000fca00000e0607 */
[----:B------:R-:W2:Y:S01]  /*0760*/  LDG.E.CONSTANT R2, desc[UR10][R8.64] ;  /* 0x0000000a08027981 */ /* 0x000ea2000c1e9900 */
[----:B------:R-:W-:Y:S01]  /*0770*/  ISETP.GE.U32.AND P0, PT, R15, 0x10, PT ;  /* 0x000000100f00780c */ /* 0x000fe20003f06070 */
[----:B------:R-:W-:Y:S02]  /*0780*/  IMAD.MOV.U32 R16, RZ, RZ, RZ ;  /* 0x000000ffff107224 */ /* 0x000fe400078e00ff */
[----:B--2---:R-:W-:-:S10]  /*0790*/  IMAD.MOV.U32 R17, RZ, RZ, R2 ;  /* 0x000000ffff117224 */ /* 0x004fd400078e0002 */
[----:B------:R-:W-:Y:S05]  /*07a0*/  @!P0 BRA `(.L_x_33) ;  /* 0x0000000800688947 */ /* 0x000fea0003800000 */
[----:B------:R-:W0:Y:S01]  /*07b0*/  S2UR UR9, SR_CgaCtaId ;  /* 0x00000000000979c3 */ /* 0x000e220000008800 */
[----:B------:R-:W-:Y:S01]  /*07c0*/  UMOV UR6, 0x400 ;  /* 0x0000040000067882 */ /* 0x000fe20000000000 */
[----:B------:R-:W-:Y:S01]  /*07d0*/  IMAD.MOV.U32 R18, RZ, RZ, R4 ;  /* 0x000000ffff127224 */ /* 0x000fe200078e0004 */
[----:B------:R-:W-:Y:S01]  /*07e0*/  LOP3.LUT R16, R15, 0x7ffffff0, RZ, 0xc0, !PT ;  /* 0x7ffffff00f107812 */ /* 0x000fe200078ec0ff */
[----:B------:R-:W-:Y:S01]  /*07f0*/  IMAD.MOV.U32 R17, RZ, RZ, R2 ;  /* 0x000000ffff117224 */ /* 0x000fe200078e0002 */
[----:B0-----:R-:W-:-:S04]  /*0800*/  ULEA UR6, UR9, UR6, 0x18 ;  /* 0x0000000609067291 */ /* 0x001fc8000f8ec0ff */
[----:B------:R-:W-:-:S06]  /*0810*/  UIADD3 UR6, UPT, UPT, UR6, 0x20, URZ ;  /* 0x0000002006067890 */ /* 0x000fcc000fffe0ff */
[----:B------:R-:W-:-:S07]  /*0820*/  IMAD.U32 R19, RZ, RZ, UR6 ;  /* 0x00000006ff137e24 */ /* 0x000fce000f8e00ff */
.L_x_34:
[----:B------:R-:W0:Y:S01]  /*0830*/  LDS.128 R8, [R19+-0x20] ;  /* 0xffffe00013087984 */ /* 0x000e220000000c00 */
[----:B------:R-:W-:Y:S01]  /*0840*/  IMAD.MOV.U32 R21, RZ, RZ, R3 ;  /* 0x000000ffff157224 */ /* 0x000fe200078e0003 */
[----:B0-----:R-:W-:Y:S02]  /*0850*/  SHF.R.S32.HI R20, RZ, 0x1f, R8 ;  /* 0x0000001fff147819 */ /* 0x001fe40000011408 */
[----:B------:R-:W-:-:S03]  /*0860*/  SHF.R.S32.HI R24, RZ, 0x1f, R9 ;  /* 0x0000001fff187819 */ /* 0x000fc60000011409 */
[----:B------:R-:W-:Y:S02]  /*0870*/  IMAD R23, R20, UR16, RZ ;  /* 0x0000001014177c24 */ /* 0x000fe4000f8e02ff */
[----:B------:R-:W-:Y:S02]  /*0880*/  IMAD.MOV.U32 R20, RZ, RZ, R14 ;  /* 0x000000ffff147224 */ /* 0x000fe400078e000e */
[C---:B------:R-:W-:Y:S02]  /*0890*/  IMAD R25, R8.reuse, UR7, R23 ;  /* 0x0000000708197c24 */ /* 0x040fe4000f8e0217 */
[----:B------:R-:W-:-:S04]  /*08a0*/  IMAD.WIDE.U32 R22, R8, UR16, R20 ;  /* 0x0000001008167c25 */ /* 0x000fc8000f8e0014 */
[----:B------:R-:W-:Y:S02]  /*08b0*/  IMAD R24, R24, UR16, RZ ;  /* 0x0000001018187c24 */ /* 0x000fe4000f8e02ff */
[----:B------:R-:W-:Y:S02]  /*08c0*/  IMAD.IADD R23, R23, 0x1, R25 ;  /* 0x0000000117177824 */ /* 0x000fe400078e0219 */
[C---:B------:R-:W-:Y:S01]  /*08d0*/  IMAD R27, R9.reuse, UR7, R24 ;  /* 0x00000007091b7c24 */ /* 0x040fe2000f8e0218 */
[----:B------:R-:W-:Y:S01]  /*08e0*/  LEA R24, P0, R22, R6, 0x2 ;  /* 0x0000000616187211 */ /* 0x000fe200078010ff */
[----:B------:R-:W-:-:S03]  /*08f0*/  IMAD.WIDE.U32 R8, R9, UR16, R20 ;  /* 0x0000001009087c25 */ /* 0x000fc6000f8e0014 */
[----:B------:R-:W-:Y:S01]  /*0900*/  LEA.HI.X R25, R22, R7, R23, 0x2, P0 ;  /* 0x0000000716197211 */ /* 0x000fe200000f1417 */
[----:B------:R-:W-:Y:S01]  /*0910*/  IMAD.IADD R9, R9, 0x1, R27 ;  /* 0x0000000109097824 */ /* 0x000fe200078e021b */
[----:B------:R-:W-:-:S03]  /*0920*/  LEA R26, P0, R8, R6, 0x2 ;  /* 0x00000006081a7211 */ /* 0x000fc600078010ff */
[----:B------:R0:W2:Y:S01]  /*0930*/  LDG.E.CONSTANT R24, desc[UR10][R24.64] ;  /* 0x0000000a18187981 */ /* 0x0000a2000c1e9900 */
[----:B------:R-:W-:-:S05]  /*0940*/  LEA.HI.X R27, R8, R7, R9, 0x2, P0 ;  /* 0x00000007081b7211 */ /* 0x000fca00000f1409 */
[----:B------:R-:W2:Y:S01]  /*0950*/  LDG.E.CONSTANT R26, desc[UR10][R26.64] ;  /* 0x0000000a1a1a7981 */ /* 0x000ea2000c1e9900 */
[----:B------:R-:W-:-:S05]  /*0960*/  SHF.R.S32.HI R8, RZ, 0x1f, R10 ;  /* 0x0000001fff087819 */ /* 0x000fca000001140a */
[----:B------:R-:W-:Y:S01]  /*0970*/  IMAD R9, R8, UR16, RZ ;  /* 0x0000001008097c24 */ /* 0x000fe2000f8e02ff */
[----:B------:R-:W-:Y:S01]  /*0980*/  SHF.R.S32.HI R8, RZ, 0x1f, R11 ;  /* 0x0000001fff087819 */ /* 0x000fe2000001140b */
[----:B------:R-:W-:-:S04]  /*0990*/  IMAD.WIDE.U32 R22, R10, UR16, R20 ;  /* 0x000000100a167c25 */ /* 0x000fc8000f8e0014 */
[----:B------:R-:W-:Y:S02]  /*09a0*/  IMAD R9, R10, UR7, R9 ;  /* 0x000000070a097c24 */ /* 0x000fe4000f8e0209 */
[----:B------:R-:W-:Y:S01]  /*09b0*/  IMAD R8, R8, UR16, RZ ;  /* 0x0000001008087c24 */ /* 0x000fe2000f8e02ff */
[C---:B------:R-:W-:Y:S01]  /*09c0*/  LEA R28, P0, R22.reuse, R6, 0x2 ;  /* 0x00000006161c7211 */ /* 0x040fe200078010ff */
[----:B------:R-:W-:Y:S02]  /*09d0*/  IMAD.IADD R10, R23, 0x1, R9 ;  /* 0x00000001170a7824 */ /* 0x000fe400078e0209 */
[C---:B0-----:R-:W-:Y:S02]  /*09e0*/  IMAD R25, R11.reuse, UR7, R8 ;  /* 0x000000070b197c24 */ /* 0x041fe4000f8e0208 */
[----:B------:R-:W-:Y:S01]  /*09f0*/  IMAD.WIDE.U32 R8, R11, UR16, R20 ;  /* 0x000000100b087c25 */ /* 0x000fe2000f8e0014 */
[----:B------:R-:W-:-:S03]  /*0a00*/  LEA.HI.X R29, R22, R7, R10, 0x2, P0 ;  /* 0x00000007161d7211 */ /* 0x000fc600000f140a */
[----:B------:R-:W-:Y:S01]  /*0a10*/  IMAD.IADD R9, R9, 0x1, R25 ;  /* 0x0000000109097824 */ /* 0x000fe200078e0219 */
[C---:B------:R-:W-:Y:S01]  /*0a20*/  LEA R22, P0, R8.reuse, R6, 0x2 ;  /* 0x0000000608167211 */ /* 0x040fe200078010ff */
[----:B------:R-:W3:Y:S03]  /*0a30*/  LDG.E.CONSTANT R28, desc[UR10][R28.64] ;  /* 0x0000000a1c1c7981 */ /* 0x000ee6000c1e9900 */
[----:B------:R-:W-:Y:S02]  /*0a40*/  LEA.HI.X R23, R8, R7, R9, 0x2, P0 ;  /* 0x0000000708177211 */ /* 0x000fe400000f1409 */
[----:B------:R-:W0:Y:S04]  /*0a50*/  LDS.128 R8, [R19+-0x10] ;  /* 0xfffff00013087984 */ /* 0x000e280000000c00 */
[----:B------:R-:W3:Y:S01]  /*0a60*/  LDG.E.CONSTANT R22, desc[UR10][R22.64] ;  /* 0x0000000a16167981 */ /* 0x000ee2000c1e9900 */
[----:B--2---:R-:W-:-:S02]  /*0a70*/  LOP3.LUT R17, R26, R24, R17, 0xfe, !PT ;  /* 0x000000181a117212 */ /* 0x004fc400078efe11 */
[----:B0-----:R-:W-:-:S05]  /*0a80*/  SHF.R.S32.HI R24, RZ, 0x1f, R8 ;  /* 0x0000001fff187819 */ /* 0x001fca0000011408 */
[----:B------:R-:W-:-:S04]  /*0a90*/  IMAD R25, R24, UR16, RZ ;  /* 0x0000001018197c24 */ /* 0x000fc8000f8e02ff */
[C---:B------:R-:W-:Y:S02]  /*0aa0*/  IMAD R27, R8.reuse, UR7, R25 ;  /* 0x00000007081b7c24 */ /* 0x040fe4000f8e0219 */
[----:B------:R-:W-:-:S04]  /*0ab0*/  IMAD.WIDE.U32 R24, R8, UR16, R20 ;  /* 0x0000001008187c25 */ /* 0x000fc8000f8e0014 */
[----:B------:R-:W-:Y:S01]  /*0ac0*/  IMAD.IADD R8, R25, 0x1, R27 ;  /* 0x0000000119087824 */ /* 0x000fe200078e021b */
[----:B------:R-:W-:-:S04]  /*0ad0*/  LEA R26, P0, R24, R6, 0x2 ;  /* 0x00000006181a7211 */ /* 0x000fc800078010ff */
[----:B------:R-:W-:Y:S02]  /*0ae0*/  LEA.HI.X R27, R24, R7, R8, 0x2, P0 ;  /* 0x00000007181b7211 */ /* 0x000fe400000f1408 */
[----:B------:R-:W-:-:S03]  /*0af0*/  SHF.R.S32.HI R8, RZ, 0x1f, R9 ;  /* 0x0000001fff087819 */ /* 0x000fc60000011409 */
[----:B------:R-:W2:Y:S02]  /*0b00*/  LDG.E.CONSTANT R26, desc[UR10][R26.64] ;  /* 0x0000000a1a1a7981 */ /* 0x000ea4000c1e9900 */
[----:B------:R-:W-:-:S04]  /*0b10*/  IMAD R8, R8, UR16, RZ ;  /* 0x0000001008087c24 */ /* 0x000fc8000f8e02ff */
[C---:B------:R-:W-:Y:S02]  /*0b20*/  IMAD R25, R9.reuse, UR7, R8 ;  /* 0x0000000709197c24 */ /* 0x040fe4000f8e0208 */
[----:B------:R-:W-:-:S04]  /*0b30*/  IMAD.WIDE.U32 R8, R9, UR16, R20 ;  /* 0x0000001009087c25 */ /* 0x000fc8000f8e0014 */
[----:B------:R-:W-:Y:S01]  /*0b40*/  IMAD.IADD R9, R9, 0x1, R25 ;  /* 0x0000000109097824 */ /* 0x000fe200078e0219 */
[----:B------:R-:W-:-:S04]  /*0b50*/  LEA R24, P0, R8, R6, 0x2 ;  /* 0x0000000608187211 */ /* 0x000fc800078010ff */
[----:B------:R-:W-:-:S05]  /*0b60*/  LEA.HI.X R25, R8, R7, R9, 0x2, P0 ;  /* 0x0000000708197211 */ /* 0x000fca00000f1409 */
[----:B------:R0:W2:Y:S01]  /*0b70*/  LDG.E.CONSTANT R23, desc[UR10][R24.64] ;  /* 0x0000000a18177981 */ /* 0x0000a2000c1e9900 */
[----:B------:R-:W-:-:S05]  /*0b80*/  SHF.R.S32.HI R8, RZ, 0x1f, R10 ;  /* 0x0000001fff087819 */ /* 0x000fca000001140a */
[----:B------:R-:W-:Y:S01]  /*0b90*/  IMAD R9, R8, UR16, RZ ;  /* 0x0000001008097c24 */ /* 0x000fe2000f8e02ff */
[----:B------:R-:W-:Y:S02]  /*0ba0*/  SHF.R.S32.HI R8, RZ, 0x1f, R11 ;  /* 0x0000001fff087819 */ /* 0x000fe4000001140b */
[----:B---3--:R-:W-:Y:S01]  /*0bb0*/  LOP3.LUT R17, R22, R28, R17, 0xfe, !PT ;  /* 0x0000001c16117212 */ /* 0x008fe200078efe11 */
[C---:B------:R-:W-:Y:S02]  /*0bc0*/  IMAD R9, R10.reuse, UR7, R9 ;  /* 0x000000070a097c24 */ /* 0x040fe4000f8e0209 */
[----:B------:R-:W-:-:S04]  /*0bd0*/  IMAD.WIDE.U32 R28, R10, UR16, R20 ;  /* 0x000000100a1c7c25 */ /* 0x000fc8000f8e0014 */
[----:B------:R-:W-:Y:S01]  /*0be0*/  IMAD R8, R8, UR16, RZ ;  /* 0x0000001008087c24 */ /* 0x000fe2000f8e02ff */
[C---:B0-----:R-:W-:Y:S01]  /*0bf0*/  LEA R24, P0, R28.reuse, R6, 0x2 ;  /* 0x000000061c187211 */ /* 0x041fe200078010ff */
[----:B------:R-:W-:Y:S02]  /*0c00*/  IMAD.IADD R10, R29, 0x1, R9 ;  /* 0x000000011d0a7824 */ /* 0x000fe400078e0209 */
[C---:B------:R-:W-:Y:S02]  /*0c10*/  IMAD R27, R11.reuse, UR7, R8 ;  /* 0x000000070b1b7c24 */ /* 0x040fe4000f8e0208 */
[----:B------:R-:W-:Y:S01]  /*0c20*/  IMAD.WIDE.U32 R8, R11, UR16, R20 ;  /* 0x000000100b087c25 */ /* 0x000fe2000f8e0014 */
[----:B------:R-:W-:-:S03]  /*0c30*/  LEA.HI.X R25, R28, R7, R10, 0x2, P0 ;  /* 0x000000071c197211 */ /* 0x000fc600000f140a */
[----:B------:R-:W-:Y:S01]  /*0c40*/  IMAD.IADD R9, R9, 0x1, R27 ;  /* 0x0000000109097824 */ /* 0x000fe200078e021b */
[----:B------:R-:W-:-:S04]  /*0c50*/  LEA R28, P0, R8, R6, 0x2 ;  /* 0x00000006081c7211 */ /* 0x000fc800078010ff */
[----:B------:R-:W-:Y:S02]  /*0c60*/  LEA.HI.X R29, R8, R7, R9, 0x2, P0 ;  /* 0x00000007081d7211 */ /* 0x000fe400000f1409 */
[----:B------:R-:W0:Y:S04]  /*0c70*/  LDS.128 R8, [R19] ;  /* 0x0000000013087984 */ /* 0x000e280000000c00 */
[----:B------:R-:W3:Y:S01]  /*0c80*/  LDG.E.CONSTANT R27, desc[UR10][R28.64] ;  /* 0x0000000a1c1b7981 */ /* 0x000ee2000c1e9900 */
[----:B0-----:R-:W-:Y:S02]  /*0c90*/  SHF.R.S32.HI R22, RZ, 0x1f, R8 ;  /* 0x0000001fff167819 */ /* 0x001fe40000011408 */
[----:B--2---:R-:W-:Y:S02]  /*0ca0*/  LOP3.LUT R17, R23, R26, R17, 0xfe, !PT ;  /* 0x0000001a17117212 */ /* 0x004fe400078efe11 */
[----:B------:R0:W3:Y:S01]  /*0cb0*/  LDG.E.CONSTANT R26, desc[UR10][R24.64] ;  /* 0x0000000a181a7981 */ /* 0x0000e2000c1e9900 */
[----:B------:R-:W-:-:S04]  /*0cc0*/  IMAD R23, R22, UR16, RZ ;  /* 0x0000001016177c24 */ /* 0x000fc8000f8e02ff */
[C---:B------:R-:W-:Y:S02]  /*0cd0*/  IMAD R23, R8.reuse, UR7, R23 ;  /* 0x0000000708177c24 */ /* 0x040fe4000f8e0217 */
[----:B0-----:R-:W-:-:S04]  /*0ce0*/  IMAD.WIDE.U32 R24, R8, UR16, R20 ;  /* 0x0000001008187c25 */ /* 0x001fc8000f8e0014 */
        /* <DEDUP_REMOVED lines=14> */
[----:B------:R-:W-:-:S03]  /*0dd0*/  SHF.R.S32.HI R8, RZ, 0x1f, R11 ;  /* 0x0000001fff087819 */ /* 0x000fc6000001140b */
[----:B------:R-:W-:Y:S02]  /*0de0*/  IMAD R9, R10, UR7, R9 ;  /* 0x000000070a097c24 */ /* 0x000fe4000f8e0209 */
[----:B------:R-:W-:-:S04]  /*0df0*/  IMAD R8, R8, UR16, RZ ;  /* 0x0000001008087c24 */ /* 0x000fc8000f8e02ff */
[----:B------:R-:W-:Y:S01]  /*0e00*/  IMAD R29, R11, UR7, R8 ;  /* 0x000000070b1d7c24 */ /* 0x000fe2000f8e0208 */
[----:B---3--:R-:W-:Y:S01]  /*0e10*/  LOP3.LUT R17, R27, R26, R17, 0xfe, !PT ;  /* 0x0000001a1b117212 */ /* 0x008fe200078efe11 */
[----:B------:R-:W-:-:S04]  /*0e20*/  IMAD.WIDE.U32 R26, R10, UR16, R20 ;  /* 0x000000100a1a7c25 */ /* 0x000fc8000f8e0014 */
[----:B------:R-:W-:Y:S01]  /*0e30*/  IMAD.IADD R10, R27, 0x1, R9 ;  /* 0x000000011b0a7824 */ /* 0x000fe200078e0209 */
[----:B0-----:R-:W-:Y:S01]  /*0e40*/  LEA R24, P0, R26, R6, 0x2 ;  /* 0x000000061a187211 */ /* 0x001fe200078010ff */
[----:B------:R-:W-:-:S03]  /*0e50*/  IMAD.WIDE.U32 R8, R11, UR16, R20 ;  /* 0x000000100b087c25 */ /* 0x000fc6000f8e0014 */
[----:B------:R-:W-:Y:S01]  /*0e60*/  LEA.HI.X R25, R26, R7, R10, 0x2, P0 ;  /* 0x000000071a197211 */ /* 0x000fe200000f140a */
[----:B------:R-:W-:Y:S01]  /*0e70*/  IMAD.IADD R9, R9, 0x1, R29 ;  /* 0x0000000109097824 */ /* 0x000fe200078e021d */
[----:B------:R-:W-:-:S03]  /*0e80*/  LEA R28, P0, R8, R6, 0x2 ;  /* 0x00000006081c7211 */ /* 0x000fc600078010ff */
[----:B------:R-:W3:Y:S01]  /*0e90*/  LDG.E.CONSTANT R24, desc[UR10][R24.64] ;  /* 0x0000000a18187981 */ /* 0x000ee2000c1e9900 */
[----:B------:R-:W-:-:S03]  /*0ea0*/  LEA.HI.X R29, R8, R7, R9, 0x2, P0 ;  /* 0x00000007081d7211 */ /* 0x000fc600000f1409 */
[----:B------:R-:W0:Y:S04]  /*0eb0*/  LDS.128 R8, [R19+0x10] ;  /* 0x0000100013087984 */ /* 0x000e280000000c00 */
[----:B------:R4:W3:Y:S01]  /*0ec0*/  LDG.E.CONSTANT R25, desc[UR10][R28.64] ;  /* 0x0000000a1c197981 */ /* 0x0008e2000c1e9900 */
[----:B--2---:R-:W-:Y:S02]  /*0ed0*/  LOP3.LUT R17, R23, R22, R17, 0xfe, !PT ;  /* 0x0000001617117212 */ /* 0x004fe400078efe11 */
        /* <DEDUP_REMOVED lines=13> */
[----:B----4-:R-:W-:-:S04]  /*0fb0*/  LEA R28, P0, R8, R6, 0x2 ;  /* 0x00000006081c7211 */ /* 0x010fc800078010ff */
[----:B------:R-:W-:Y:S02]  /*0fc0*/  LEA.HI.X R29, R8, R7, R9, 0x2, P0 ;  /* 0x00000007081d7211 */ /* 0x000fe400000f1409 */
[----:B------:R-:W-:Y:S01]  /*0fd0*/  SHF.R.S32.HI R8, RZ, 0x1f, R10 ;  /* 0x0000001fff087819 */ /* 0x000fe2000001140a */
[----:B------:R-:W-:Y:S02]  /*0fe0*/  IMAD.WIDE.U32 R22, R10, UR16, R20 ;  /* 0x000000100a167c25 */ /* 0x000fe4000f8e0014 */
[----:B------:R-:W2:Y:S02]  /*0ff0*/  LDG.E.CONSTANT R27, desc[UR10][R28.64] ;  /* 0x0000000a1c1b7981 */ /* 0x000ea4000c1e9900 */
[----:B------:R-:W-:-:S04]  /*1000*/  IMAD R9, R8, UR16, RZ ;  /* 0x0000001008097c24 */ /* 0x000fc8000f8e02ff */
[----:B------:R-:W-:Y:S01]  /*1010*/  IMAD R9, R10, UR7, R9 ;  /* 0x000000070a097c24 */ /* 0x000fe2000f8e0209 */
[----:B------:R-:W-:Y:S01]  /*1020*/  SHF.R.S32.HI R10, RZ, 0x1f, R11 ;  /* 0x0000001fff0a7819 */ /* 0x000fe2000001140b */
[----:B------:R-:W-:-:S04]  /*1030*/  IMAD.WIDE.U32 R20, R11, UR16, R20 ;  /* 0x000000100b147c25 */ /* 0x000fc8000f8e0014 */
[----:B------:R-:W-:Y:S01]  /*1040*/  IMAD R10, R10, UR16, RZ ;  /* 0x000000100a0a7c24 */ /* 0x000fe2000f8e02ff */
[----:B------:R-:W-:Y:S01]  /*1050*/  LEA R8, P0, R22, R6, 0x2 ;  /* 0x0000000616087211 */ /* 0x000fe200078010ff */
[----:B------:R-:W-:Y:S02]  /*1060*/  IMAD.IADD R9, R23, 0x1, R9 ;  /* 0x0000000117097824 */ /* 0x000fe400078e0209 */
[----:B------:R-:W-:-:S03]  /*1070*/  IMAD R11, R11, UR7, R10 ;  /* 0x000000070b0b7c24 */ /* 0x000fc6000f8e020a */
[----:B------:R-:W-:Y:S01]  /*1080*/  LEA.HI.X R9, R22, R7, R9, 0x2, P0 ;  /* 0x0000000716097211 */ /* 0x000fe200000f1409 */
[----:B------:R-:W-:Y:S01]  /*1090*/  IMAD.IADD R11, R21, 0x1, R11 ;  /* 0x00000001150b7824 */ /* 0x000fe200078e020b */
[----:B------:R-:W-:-:S03]  /*10a0*/  LEA R10, P0, R20, R6, 0x2 ;  /* 0x00000006140a7211 */ /* 0x000fc600078010ff */
[----:B------:R-:W4:Y:S01]  /*10b0*/  LDG.E.CONSTANT R8, desc[UR10][R8.64] ;  /* 0x0000000a08087981 */ /* 0x000f22000c1e9900 */
[----:B------:R-:W-:-:S05]  /*10c0*/  LEA.HI.X R11, R20, R7, R11, 0x2, P0 ;  /* 0x00000007140b7211 */ /* 0x000fca00000f140b */
[----:B------:R-:W4:Y:S01]  /*10d0*/  LDG.E.CONSTANT R10, desc[UR10][R10.64] ;  /* 0x0000000a0a0a7981 */ /* 0x000f22000c1e9900 */
[----:B------:R-:W-:-:S05]  /*10e0*/  VIADD R18, R18, 0x10 ;  /* 0x0000001012127836 */ /* 0x000fca0000000000 */
[----:B------:R-:W-:Y:S01]  /*10f0*/  ISETP.NE.AND P0, PT, R18, RZ, PT ;  /* 0x000000ff1200720c */ /* 0x000fe20003f05270 */
[----:B------:R-:W-:Y:S01]  /*1100*/  VIADD R19, R19, 0x40 ;  /* 0x0000004013137836 */ /* 0x000fe20000000000 */
[----:B---3--:R-:W-:-:S04]  /*1110*/  LOP3.LUT R17, R25, R24, R17, 0xfe, !PT ;  /* 0x0000001819117212 */ /* 0x008fc800078efe11 */
[----:B--2---:R-:W-:-:S04]  /*1120*/  LOP3.LUT R17, R27, R26, R17, 0xfe, !PT ;  /* 0x0000001a1b117212 */ /* 0x004fc800078efe11 */
[----:B----4-:R-:W-:-:S03]  /*1130*/  LOP3.LUT R17, R10, R8, R17, 0xfe, !PT ;  /* 0x000000080a117212 */ /* 0x010fc600078efe11 */
[----:B------:R-:W-:Y:S05]  /*1140*/  @P0 BRA `(.L_x_34) ;  /* 0xfffffff400b80947 */ /* 0x000fea000383ffff */
.L_x_33:
[----:B------:R-:W-:-:S04]  /*1150*/  LOP3.LUT R8, R15, 0xf, RZ, 0xc0, !PT ;  /* 0x0000000f0f087812 */ /* 0x000fc800078ec0ff */
[----:B------:R-:W-:-:S13]  /*1160*/  ISETP.NE.AND P0, PT, R8, RZ, PT ;  /* 0x000000ff0800720c */ /* 0x000fda0003f05270 */
[----:B------:R-:W-:Y:S05]  /*1170*/  @!P0 BRA `(.L_x_35) ;  /* 0x0000000800ac8947 */ /* 0x000fea0003800000 */
[----:B------:R-:W-:-:S05]  /*1180*/  VIADD R8, R8, 0xffffffff ;  /* 0xffffffff08087836 */ /* 0x000fca0000000000 */
[----:B------:R-:W-:-:S13]  /*1190*/  ISETP.GE.U32.AND P0, PT, R8, 0x7, PT ;  /* 0x000000070800780c */ /* 0x000fda0003f06070 */
[----:B------:R-:W-:Y:S05]  /*11a0*/  @!P0 BRA `(.L_x_36) ;  /* 0x0000000400388947 */ /* 0x000fea0003800000 */
[----:B------:R-:W0:Y:S01]  /*11b0*/  S2UR UR9, SR_CgaCtaId ;  /* 0x00000000000979c3 */ /* 0x000e220000008800 */
[----:B------:R-:W-:Y:S01]  /*11c0*/  UMOV UR6, 0x400 ;  /* 0x0000040000067882 */ /* 0x000fe20000000000 */
[----:B------:R-:W-:Y:S01]  /*11d0*/  IMAD.MOV.U32 R19, RZ, RZ, R3 ;  /* 0x000000ffff137224 */ /* 0x000fe200078e0003 */
[----:B0-----:R-:W-:-:S06]  /*11e0*/  ULEA UR6, UR9, UR6, 0x18 ;  /* 0x0000000609067291 */ /* 0x001fcc000f8ec0ff */
[----:B------:R-:W-:-:S05]  /*11f0*/  LEA R28, R16, UR6, 0x2 ;  /* 0x00000006101c7c11 */ /* 0x000fca000f8e10ff */
[----:B------:R-:W0:Y:S01]  /*1200*/  LDS.128 R8, [R28] ;  /* 0x000000001c087984 */ /* 0x000e220000000c00 */
[----:B------:R-:W2:Y:S01]  /*1210*/  LDCU UR6, c[0x0][0x384] ;  /* 0x00007080ff0677ac */ /* 0x000ea20008000800 */
[----:B0-----:R-:W-:-:S05]  /*1220*/  SHF.R.S32.HI R18, RZ, 0x1f, R8 ;  /* 0x0000001fff127819 */ /* 0x001fca0000011408 */
[----:B--2---:R-:W-:Y:S02]  /*1230*/  IMAD R23, R18, UR6, RZ ;  /* 0x0000000612177c24 */ /* 0x004fe4000f8e02ff */
[----:B------:R-:W-:Y:S02]  /*1240*/  IMAD.MOV.U32 R18, RZ, RZ, R14 ;  /* 0x000000ffff127224 */ /* 0x000fe400078e000e */
[C---:B------:R-:W-:Y:S02]  /*1250*/  IMAD R23, R8.reuse, UR7, R23 ;  /* 0x0000000708177c24 */ /* 0x040fe4000f8e0217 */
[----:B------:R-:W-:Y:S01]  /*1260*/  IMAD.WIDE.U32 R20, R8, UR6, R18 ;  /* 0x0000000608147c25 */ /* 0x000fe2000f8e0012 */
[----:B------:R-:W-:-:S03]  /*1270*/  SHF.R.S32.HI R8, RZ, 0x1f, R9 ;  /* 0x0000001fff087819 */ /* 0x000fc60000011409 */
[----:B------:R-:W-:Y:S01]  /*1280*/  IMAD.IADD R21, R21, 0x1, R23 ;  /* 0x0000000115157824 */ /* 0x000fe200078e0217 */
[-C--:B------:R-:W-:Y:S01]  /*1290*/  LEA R24, P0, R20, R6.reuse, 0x2 ;  /* 0x0000000614187211 */ /* 0x080fe200078010ff */
[----:B------:R-:W-:Y:S01]  /*12a0*/  IMAD R22, R8, UR6, RZ ;  /* 0x0000000608167c24 */ /* 0x000fe2000f8e02ff */
[----:B------:R-:W-:Y:S02]  /*12b0*/  SHF.R.S32.HI R8, RZ, 0x1f, R10 ;  /* 0x0000001fff087819 */ /* 0x000fe4000001140a */
[----:B------:R-:W-:Y:S01]  /*12c0*/  LEA.HI.X R25, R20, R7, R21, 0x2, P0 ;  /* 0x0000000714197211 */ /* 0x000fe200000f1415 */
[C---:B------:R-:W-:Y:S02]  /*12d0*/  IMAD R23, R9.reuse, UR7, R22 ;  /* 0x0000000709177c24 */ /* 0x040fe4000f8e0216 */
[----:B------:R-:W-:Y:S02]  /*12e0*/  IMAD.WIDE.U32 R20, R9, UR6, R18 ;  /* 0x0000000609147c25 */ /* 0x000fe4000f8e0012 */
[----:B------:R-:W2:Y:S02]  /*12f0*/  LDG.E.CONSTANT R24, desc[UR10][R24.64] ;  /* 0x0000000a18187981 */ /* 0x000ea4000c1e9900 */
[----:B------:R-:W-:Y:S01]  /*1300*/  IMAD R9, R8, UR6, RZ ;  /* 0x0000000608097c24 */ /* 0x000fe2000f8e02ff */
[----:B------:R-:W-:Y:S01]  /*1310*/  LEA R22, P0, R20, R6, 0x2 ;  /* 0x0000000614167211 */ /* 0x000fe200078010ff */
[----:B------:R-:W-:-:S02]  /*1320*/  IMAD.IADD R21, R21, 0x1, R23 ;  /* 0x0000000115157824 */ /* 0x000fc400078e0217 */
[C---:B------:R-:W-:Y:S02]  /*1330*/  IMAD R27, R10.reuse, UR7, R9 ;  /* 0x000000070a1b7c24 */ /* 0x040fe4000f8e0209 */
[----:B------:R-:W-:Y:S01]  /*1340*/  IMAD.WIDE.U32 R8, R10, UR6, R18 ;  /* 0x000000060a087c25 */ /* 0x000fe2000f8e0012 */
[----:B------:R-:W-:-:S03]  /*1350*/  LEA.HI.X R23, R20, R7, R21, 0x2, P0 ;  /* 0x0000000714177211 */ /* 0x000fc600000f1415 */
[----:B------:R-:W-:Y:S01]  /*1360*/  IMAD.IADD R10, R9, 0x1, R27 ;  /* 0x00000001090a7824 */ /* 0x000fe200078e021b */
[----:B------:R-:W-:Y:S01]  /*1370*/  SHF.R.S32.HI R9, RZ, 0x1f, R11 ;  /* 0x0000001fff097819 */ /* 0x000fe2000001140b */
[----:B------:R-:W2:Y:S01]  /*1380*/  LDG.E.CONSTANT R22, desc[UR10][R22.64] ;  /* 0x0000000a16167981 */ /* 0x000ea2000c1e9900 */
[----:B------:R-:W-:-:S04]  /*1390*/  LEA R20, P0, R8, R6, 0x2 ;  /* 0x0000000608147211 */ /* 0x000fc800078010ff */
[----:B------:R-:W-:Y:S01]  /*13a0*/  LEA.HI.X R21, R8, R7, R10, 0x2, P0 ;  /* 0x0000000708157211 */ /* 0x000fe200000f140a */
[----:B------:R-:W-:-:S04]  /*13b0*/  IMAD R8, R9, UR6, RZ ;  /* 0x0000000609087c24 */ /* 0x000fc8000f8e02ff */
[C---:B------:R-:W-:Y:S01]  /*13c0*/  IMAD R27, R11.reuse, UR7, R8 ;  /* 0x000000070b1b7c24 */ /* 0x040fe2000f8e0208 */
[----:B------:R0:W2:Y:S01]  /*13d0*/  LDG.E.CONSTANT R23, desc[UR10][R20.64] ;  /* 0x0000000a14177981 */ /* 0x0000a2000c1e9900 */
[----:B------:R-:W-:-:S04]  /*13e0*/  IMAD.WIDE.U32 R8, R11, UR6, R18 ;  /* 0x000000060b087c25 */ /* 0x000fc8000f8e0012 */
[----:B------:R-:W-:Y:S01]  /*13f0*/  IMAD.IADD R9, R9, 0x1, R27 ;  /* 0x0000000109097824 */ /* 0x000fe200078e021b */
[----:B------:R-:W-:-:S04]  /*1400*/  LEA R26, P0, R8, R6, 0x2 ;  /* 0x00000006081a7211 */ /* 0x000fc800078010ff */
[----:B------:R-:W-:Y:S02]  /*1410*/  LEA.HI.X R27, R8, R7, R9, 0x2, P0 ;  /* 0x00000007081b7211 */ /* 0x000fe400000f1409 */
[----:B------:R-:W3:Y:S04]  /*1420*/  LDS.128 R8, [R28+0x10] ;  /* 0x000010001c087984 */ /* 0x000ee80000000c00 */
[----:B------:R4:W5:Y:S01]  /*1430*/  LDG.E.CONSTANT R25, desc[UR10][R26.64] ;  /* 0x0000000a1a197981 */ /* 0x000962000c1e9900 */
[----:B---3--:R-:W-:Y:S01]  /*1440*/  SHF.R.S32.HI R29, RZ, 0x1f, R8 ;  /* 0x0000001fff1d7819 */ /* 0x008fe20000011408 */
[----:B0-----:R-:W-:-:S04]  /*1450*/  IMAD.WIDE.U32 R20, R8, UR6, R18 ;  /* 0x0000000608147c25 */ /* 0x001fc8000f8e0012 */
[----:B------:R-:W-:-:S04]  /*1460*/  IMAD R29, R29, UR6, RZ ;  /* 0x000000061d1d7c24 */ /* 0x000fc8000f8e02ff */
[----:B------:R-:W-:Y:S01]  /*1470*/  IMAD R29, R8, UR7, R29 ;  /* 0x00000007081d7c24 */ /* 0x000fe2000f8e021d */
[----:B------:R-:W-:-:S03]  /*1480*/  LEA R28, P0, R20, R6, 0x2 ;  /* 0x00000006141c7211 */ /* 0x000fc600078010ff */
[----:B------:R-:W-:-:S05]  /*1490*/  IMAD.IADD R8, R21, 0x1, R29 ;  /* 0x0000000115087824 */ /* 0x000fca00078e021d */
[----:B------:R-:W-:Y:S02]  /*14a0*/  LEA.HI.X R29, R20, R7, R8, 0x2, P0 ;  /* 0x00000007141d7211 */ /* 0x000fe400000f1408 */
[----:B------:R-:W-:-:S03]  /*14b0*/  SHF.R.S32.HI R8, RZ, 0x1f, R9 ;  /* 0x0000001fff087819 */ /* 0x000fc60000011409 */
[----:B------:R-:W5:Y:S02]  /*14c0*/  LDG.E.CONSTANT R28, desc[UR10][R28.64] ;  /* 0x0000000a1c1c7981 */ /* 0x000f64000c1e9900 */
        /* <DEDUP_REMOVED lines=8> */
[----:B------:R-:W3:Y:S02]  /*1550*/  LDG.E.CONSTANT R26, desc[UR10][R26.64] ;  /* 0x0000000a1a1a7981 */ /* 0x000ee4000c1e9900 */
        /* <DEDUP_REMOVED lines=11> */
[----:B------:R-:W3:Y:S01]  /*1610*/  LDG.E.CONSTANT R8, desc[UR10][R8.64] ;  /* 0x0000000a08087981 */ /* 0x000ee2000c1e9900 */
[----:B------:R-:W-:-:S05]  /*1620*/  LEA.HI.X R11, R18, R7, R11, 0x2, P0 ;  /* 0x00000007120b7211 */ /* 0x000fca00000f140b */
[----:B------:R-:W4:Y:S01]  /*1630*/  LDG.E.CONSTANT R10, desc[UR10][R10.64] ;  /* 0x0000000a0a0a7981 */ /* 0x000f22000c1e9900 */
[----:B------:R-:W-:Y:S01]  /*1640*/  VIADD R16, R16, 0x8 ;  /* 0x0000000810107836 */ /* 0x000fe20000000000 */
[----:B--2---:R-:W-:-:S04]  /*1650*/  LOP3.LUT R22, R23, R24, R22, 0xfe, !PT ;  /* 0x0000001817167212 */ /* 0x004fc800078efe16 */
[----:B-----5:R-:W-:-:S04]  /*1660*/  LOP3.LUT R25, R28, R22, R25, 0xfe, !PT ;  /* 0x000000161c197212 */ /* 0x020fc800078efe19 */
[----:B---3--:R-:W-:-:S04]  /*1670*/  LOP3.LUT R26, R8, R25, R26, 0xfe, !PT ;  /* 0x00000019081a7212 */ /* 0x008fc800078efe1a */
[----:B----4-:R-:W-:-:S07]  /*1680*/  LOP3.LUT R17, R17, R26, R10, 0xfe, !PT ;  /* 0x0000001a11117212 */ /* 0x010fce00078efe0a */
.L_x_36:
        /* <DEDUP_REMOVED lines=8> */
[----:B------:R-:W-:Y:S02]  /*1710*/  IMAD.MOV.U32 R20, RZ, RZ, R14 ;  /* 0x000000ffff147224 */ /* 0x000fe400078e000e */
[----:B------:R-:W-:Y:S01]  /*1720*/  IMAD.MOV.U32 R21, RZ, RZ, R3 ;  /* 0x000000ffff157224 */ /* 0x000fe200078e0003 */
[----:B0-----:R-:W-:-:S06]  /*1730*/  ULEA UR6, UR9, UR6, 0x18 ;  /* 0x0000000609067291 */ /* 0x001fcc000f8ec0ff */
[----:B------:R-:W-:-:S05]  /*1740*/  LEA R8, R16, UR6, 0x2 ;  /* 0x0000000610087c11 */ /* 0x000fca000f8e10ff */
[----:B------:R-:W0:Y:S01]  /*1750*/  LDCU UR6, c[0x0][0x384] ;  /* 0x00007080ff0677ac */ /* 0x000e220008000800 */
[----:B------:R-:W2:Y:S02]  /*1760*/  LDS.128 R8, [R8] ;  /* 0x0000000008087984 */ /* 0x000ea40000000c00 */
[----:B--2---:R-:W-:Y:S01]  /*1770*/  SHF.R.S32.HI R18, RZ, 0x1f, R8 ;  /* 0x0000001fff127819 */ /* 0x004fe20000011408 */
[----:B0-----:R-:W-:Y:S01]  /*1780*/  IMAD.WIDE.U32 R22, R8, UR6, R20 ;  /* 0x0000000608167c25 */ /* 0x001fe2000f8e0014 */
[----:B------:R-:W-:-:S03]  /*1790*/  SHF.R.S32.HI R24, RZ, 0x1f, R9 ;  /* 0x0000001fff187819 */ /* 0x000fc60000011409 */
[----:B------:R-:W-:Y:S01]  /*17a0*/  IMAD R19, R18, UR6, RZ ;  /* 0x0000000612137c24 */ /* 0x000fe2000f8e02ff */
[----:B------:R-:W-:Y:S01]  /*17b0*/  LEA R18, P0, R22, R6, 0x2 ;  /* 0x0000000616127211 */ /* 0x000fe200078010ff */
[----:B------:R-:W-:Y:S02]  /*17c0*/  IMAD R24, R24, UR6, RZ ;  /* 0x0000000618187c24 */ /* 0x000fe4000f8e02ff */
[----:B------:R-:W-:Y:S01]  /*17d0*/  IMAD R19, R8, UR7, R19 ;  /* 0x0000000708137c24 */ /* 0x000fe2000f8e0213 */
[----:B------:R-:W-:Y:S01]  /*17e0*/  SHF.R.S32.HI R8, RZ, 0x1f, R11 ;  /* 0x0000001fff087819 */ /* 0x000fe2000001140b */
[----:B------:R-:W-:Y:S02]  /*17f0*/  IMAD R27, R9, UR7, R24 ;  /* 0x00000007091b7c24 */ /* 0x000fe4000f8e0218 */
[----:B------:R-:W-:Y:S01]  /*1800*/  IMAD.IADD R19, R23, 0x1, R19 ;  /* 0x0000000117137824 */ /* 0x000fe200078e0213 */
[----:B------:R-:W-:Y:S01]  /*1810*/  SHF.R.S32.HI R23, RZ, 0x1f, R10 ;  /* 0x0000001fff177819 */ /* 0x000fe2000001140a */
[----:B------:R-:W-:-:S03]  /*1820*/  IMAD R24, R8, UR6, RZ ;  /* 0x0000000608187c24 */ /* 0x000fc6000f8e02ff */
[----:B------:R-:W-:Y:S01]  /*1830*/  LEA.HI.X R19, R22, R7, R19, 0x2, P0 ;  /* 0x0000000716137211 */ /* 0x000fe200000f1413 */
[----:B------:R-:W-:Y:S02]  /*1840*/  IMAD R25, R23, UR6, RZ ;  /* 0x0000000617197c24 */ /* 0x000fe4000f8e02ff */
[----:B------:R-:W-:Y:S02]  /*1850*/  IMAD.WIDE.U32 R22, R9, UR6, R20 ;  /* 0x0000000609167c25 */ /* 0x000fe4000f8e0014 */
[----:B------:R-:W2:Y:S02]  /*1860*/  LDG.E.CONSTANT R18, desc[UR10][R18.64] ;  /* 0x0000000a12127981 */ /* 0x000ea4000c1e9900 */
[C---:B------:R-:W-:Y:S02]  /*1870*/  IMAD R25, R10.reuse, UR7, R25 ;  /* 0x000000070a197c24 */ /* 0x040fe4000f8e0219 */
[----:B------:R-:W-:Y:S01]  /*1880*/  IMAD.WIDE.U32 R8, R10, UR6, R20 ;  /* 0x000000060a087c25 */ /* 0x000fe2000f8e0014 */
[----:B------:R-:W-:-:S03]  /*1890*/  LEA R10, P0, R22, R6, 0x2 ;  /* 0x00000006160a7211 */ /* 0x000fc600078010ff */
[----:B------:R-:W-:Y:S02]  /*18a0*/  IMAD.IADD R27, R23, 0x1, R27 ;  /* 0x00000001171b7824 */ /* 0x000fe400078e021b */
[----:B------:R-:W-:-:S04]  /*18b0*/  IMAD.WIDE.U32 R20, R11, UR6, R20 ;  /* 0x000000060b147c25 */ /* 0x000fc8000f8e0014 */
[----:B------:R-:W-:Y:S01]  /*18c0*/  IMAD R29, R11, UR7, R24 ;  /* 0x000000070b1d7c24 */ /* 0x000fe2000f8e0218 */
[-C--:B------:R-:W-:Y:S01]  /*18d0*/  LEA.HI.X R11, R22, R7.reuse, R27, 0x2, P0 ;  /* 0x00000007160b7211 */ /* 0x080fe200000f141b */
[----:B------:R-:W-:Y:S01]  /*18e0*/  IMAD.IADD R25, R9, 0x1, R25 ;  /* 0x0000000109197824 */ /* 0x000fe200078e0219 */
[-C--:B------:R-:W-:Y:S01]  /*18f0*/  LEA R22, P0, R8, R6.reuse, 0x2 ;  /* 0x0000000608167211 */ /* 0x080fe200078010ff */
[----:B------:R-:W-:Y:S01]  /*1900*/  IMAD.IADD R29, R21, 0x1, R29 ;  /* 0x00000001151d7824 */ /* 0x000fe200078e021d */
[----:B------:R-:W-:Y:S02]  /*1910*/  LEA R24, P1, R20, R6, 0x2 ;  /* 0x0000000614187211 */ /* 0x000fe400078210ff */
[-C--:B------:R-:W-:Y:S01]  /*1920*/  LEA.HI.X R23, R8, R7.reuse, R25, 0x2, P0 ;  /* 0x0000000708177211 */ /* 0x080fe200000f1419 */
[----:B------:R-:W2:Y:S01]  /*1930*/  LDG.E.CONSTANT R11, desc[UR10][R10.64] ;  /* 0x0000000a0a0b7981 */ /* 0x000ea2000c1e9900 */
[----:B------:R-:W-:-:S03]  /*1940*/  LEA.HI.X R25, R20, R7, R29, 0x2, P1 ;  /* 0x0000000714197211 */ /* 0x000fc600008f141d */
[----:B------:R-:W2:Y:S04]  /*1950*/  LDG.E.CONSTANT R22, desc[UR10][R22.64] ;  /* 0x0000000a16167981 */ /* 0x000ea8000c1e9900 */
[----:B------:R-:W3:Y:S01]  /*1960*/  LDG.E.CONSTANT R24, desc[UR10][R24.64] ;  /* 0x0000000a18187981 */ /* 0x000ee2000c1e9900 */
[----:B------:R-:W-:Y:S01]  /*1970*/  VIADD R16, R16, 0x4 ;  /* 0x0000000410107836 */ /* 0x000fe20000000000 */
[----:B--2---:R-:W-:-:S04]  /*1980*/  LOP3.LUT R8, R22, R18, R11, 0xfe, !PT ;  /* 0x0000001216087212 */ /* 0x004fc800078efe0b */
[----:B---3--:R-:W-:-:S07]  /*1990*/  LOP3.LUT R17, R17, R8, R24, 0xfe, !PT ;  /* 0x0000000811117212 */ /* 0x008fce00078efe18 */
.L_x_37:
[----:B------:R-:W-:-:S04]  /*19a0*/  LOP3.LUT R24, R15, 0x3, RZ, 0xc0, !PT ;  /* 0x000000030f187812 */ /* 0x000fc800078ec0ff */
[----:B------:R-:W-:-:S13]  /*19b0*/  ISETP.NE.AND P0, PT, R24, RZ, PT ;  /* 0x000000ff1800720c */ /* 0x000fda0003f05270 */
[----:B------:R-:W-:Y:S05]  /*19c0*/  @!P0 BRA `(.L_x_35) ;  /* 0x0000000000988947 */ /* 0x000fea0003800000 */
[----:B------:R-:W0:Y:S01]  /*19d0*/  S2UR UR9, SR_CgaCtaId ;  /* 0x00000000000979c3 */ /* 0x000e220000008800 */
[----:B------:R-:W-:Y:S01]  /*19e0*/  UMOV UR6, 0x400 ;  /* 0x0000040000067882 */ /* 0x000fe20000000000 */
[----:B------:R-:W-:Y:S02]  /*19f0*/  IMAD.MOV.U32 R18, RZ, RZ, R14 ;  /* 0x000000ffff127224 */ /* 0x000fe400078e000e */
[----:B------:R-:W-:-:S04]  /*1a00*/  IMAD.MOV.U32 R19, RZ, RZ, R3 ;  /* 0x000000ffff137224 */ /* 0x000fc800078e0003 */
[----:B------:R-:W2:Y:S01]  /*1a10*/  LDC R25, c[0x0][0x384] ;  /* 0x0000e100ff197b82 */ /* 0x000ea20000000800 */
[----:B0-----:R-:W-:-:S06]  /*1a20*/  ULEA UR6, UR9, UR6, 0x18 ;  /* 0x0000000609067291 */ /* 0x001fcc000f8ec0ff */
[----:B------:R-:W-:-:S06]  /*1a30*/  LEA R8, R16, UR6, 0x2 ;  /* 0x0000000610087c11 */ /* 0x000fcc000f8e10ff */
[----:B------:R-:W0:Y:S02]  /*1a40*/  LDS.128 R8, [R8] ;  /* 0x0000000008087984 */ /* 0x000e240000000c00 */
[----:B0-----:R-:W-:Y:S01]  /*1a50*/  SHF.R.S32.HI R16, RZ, 0x1f, R8 ;  /* 0x0000001fff107819 */ /* 0x001fe20000011408 */
[----:B--2---:R-:W-:-:S04]  /*1a60*/  IMAD.WIDE.U32 R22, R8, R25, R18 ;  /* 0x0000001908167225 */ /* 0x004fc800078e0012 */
[----:B------:R-:W-:Y:S01]  /*1a70*/  IMAD R11, R16, R25, RZ ;  /* 0x00000019100b7224 */ /* 0x000fe200078e02ff */
[----:B------:R-:W-:-:S03]  /*1a80*/  LEA R20, P0, R22, R6, 0x2 ;  /* 0x0000000616147211 */ /* 0x000fc600078010ff */
[----:B------:R-:W-:-:S04]  /*1a90*/  IMAD R3, R8, UR7, R11 ;  /* 0x0000000708037c24 */ /* 0x000fc8000f8e020b */
[----:B------:R-:W-:-:S05]  /*1aa0*/  IMAD.IADD R3, R23, 0x1, R3 ;  /* 0x0000000117037824 */ /* 0x000fca00078e0203 */
[----:B------:R-:W-:-:S05]  /*1ab0*/  LEA.HI.X R21, R22, R7, R3, 0x2, P0 ;  /* 0x0000000716157211 */ /* 0x000fca00000f1403 */
[----:B------:R-:W2:Y:S01]  /*1ac0*/  LDG.E.CONSTANT R20, desc[UR10][R20.64] ;  /* 0x0000000a14147981 */ /* 0x000ea2000c1e9900 */
[----:B------:R-:W-:Y:S02]  /*1ad0*/  ISETP.NE.AND P0, PT, R24, 0x1, PT ;  /* 0x000000011800780c */ /* 0x000fe40003f05270 */
[----:B--2---:R-:W-:-:S11]  /*1ae0*/  LOP3.LUT R17, R20, R17, RZ, 0xfc, !PT ;  /* 0x0000001114117212 */ /* 0x004fd600078efcff */
[----:B------:R-:W-:Y:S05]  /*1af0*/  @!P0 BRA `(.L_x_35) ;  /* 0x00000000004c8947 */ /* 0x000fea0003800000 */
[----:B------:R-:W-:Y:S01]  /*1b00*/  ISETP.NE.AND P0, PT, R24, 0x2, PT ;  /* 0x000000021800780c */ /* 0x000fe20003f05270 */
[----:B------:R-:W-:Y:S01]  /*1b10*/  IMAD.WIDE.U32 R20, R25, R9, R18 ;  /* 0x0000000919147225 */ /* 0x000fe200078e0012 */
[----:B------:R-:W-:-:S05]  /*1b20*/  SHF.R.S32.HI R8, RZ, 0x1f, R9 ;  /* 0x0000001fff087819 */ /* 0x000fca0000011409 */
[----:B------:R-:W-:-:S04]  /*1b30*/  IMAD R8, R8, R25, RZ ;  /* 0x0000001908087224 */ /* 0x000fc800078e02ff */
[----:B------:R-:W-:Y:S02]  /*1b40*/  IMAD R3, R9, UR7, R8 ;  /* 0x0000000709037c24 */ /* 0x000fe4000f8e0208 */
[----:B------:R-:W-:Y:S01]  /*1b50*/  @P0 SHF.R.S32.HI R16, RZ, 0x1f, R10 ;  /* 0x0000001fff100819 */ /* 0x000fe2000001140a */
[----:B------:R-:W-:-:S04]  /*1b60*/  @P0 IMAD.WIDE.U32 R8, R25, R10, R18 ;  /* 0x0000000a19080225 */ /* 0x000fc800078e0012 */
[----:B------:R-:W-:Y:S02]  /*1b70*/  @P0 IMAD R11, R16, R25, RZ ;  /* 0x00000019100b0224 */ /* 0x000fe400078e02ff */
[----:B------:R-:W-:Y:S02]  /*1b80*/  IMAD.IADD R3, R21, 0x1, R3 ;  /* 0x0000000115037824 */ /* 0x000fe400078e0203 */
[----:B------:R-:W-:Y:S01]  /*1b90*/  @P0 IMAD R19, R10, UR7, R11 ;  /* 0x000000070a130c24 */ /* 0x000fe2000f8e020b */
[-C--:B------:R-:W-:Y:S02]  /*1ba0*/  LEA R10, P1, R20, R6.reuse, 0x2 ;  /* 0x00000006140a7211 */ /* 0x080fe400078210ff */
[----:B------:R-:W-:Y:S02]  /*1bb0*/  @P0 LEA R6, P2, R8, R6, 0x2 ;  /* 0x0000000608060211 */ /* 0x000fe400078410ff */
[----:B------:R-:W-:Y:S01]  /*1bc0*/  LEA.HI.X R11, R20, R7, R3, 0x2, P1 ;  /* 0x00000007140b7211 */ /* 0x000fe200008f1403 */
[----:B------:R-:W-:-:S04]  /*1bd0*/  @P0 IMAD.IADD R3, R9, 0x1, R19 ;  /* 0x0000000109030824 */ /* 0x000fc800078e0213 */
[----:B------:R-:W2:Y:S01]  /*1be0*/  LDG.E.CONSTANT R10, desc[UR10][R10.64] ;  /* 0x0000000a0a0a7981 */ /* 0x000ea2000c1e9900 */
[----:B------:R-:W-:-:S05]  /*1bf0*/  @P0 LEA.HI.X R7, R8, R7, R3, 0x2, P2 ;  /* 0x0000000708070211 */ /* 0x000fca00010f1403 */
[----:B------:R-:W3:Y:S01]  /*1c00*/  @P0 LDG.E.CONSTANT R6, desc[UR10][R6.64] ;  /* 0x0000000a06060981 */ /* 0x000ee2000c1e9900 */
[----:B--2---:R-:W-:-:S04]  /*1c10*/  LOP3.LUT R17, R10, R17, RZ, 0xfc, !PT ;  /* 0x000000110a117212 */ /* 0x004fc800078efcff */
[----:B---3--:R-:W-:-:S07]  /*1c20*/  @P0 LOP3.LUT R17, R6, R17, RZ, 0xfc, !PT ;  /* 0x0000001106110212 */ /* 0x008fce00078efcff */
.L_x_35:
[----:B------:R-:W0:Y:S01]  /*1c30*/  LDCU.64 UR18, c[0x0][0x390] ;  /* 0x00007200ff1277ac */ /* 0x000e220008000a00 */
[----:B-1----:R-:W-:Y:S01]  /*1c40*/  IMAD.IADD R14, R12, 0x1, R14 ;  /* 0x000000010c0e7824 */ /* 0x002fe200078e020e */
[----:B------:R-:W1:Y:S01]  /*1c50*/  LDCU UR6, c[0x0][0x384] ;  /* 0x00007080ff0677ac */ /* 0x000e620008000800 */
[----:B0-----:R-:W-:-:S04]  /*1c60*/  IADD3 R6, P0, PT, R5, UR18, RZ ;  /* 0x0000001205067c10 */ /* 0x001fc8000ff1e0ff */
[----:B------:R-:W-:Y:S02]  /*1c70*/  IADD3.X R7, PT, PT, R0, UR19, RZ, P0, !PT ;  /* 0x0000001300077c10 */ /* 0x000fe400087fe4ff */
[----:B-1----:R-:W-:Y:S02]  /*1c80*/  ISETP.GE.AND P1, PT, R14, UR6, PT ;  /* 0x000000060e007c0c */ /* 0x002fe4000bf26270 */
[----:B------:R-:W-:Y:S01]  /*1c90*/  ISETP.NE.AND P0, PT, R17, R2, PT ;  /* 0x000000021100720c */ /* 0x000fe20003f05270 */
[----:B------:R2:W-:Y:S03]  /*1ca0*/  STG.E desc[UR10][R6.64], R17 ;  /* 0x0000001106007986 */ /* 0x0005e6000c10190a */
[----:B------:R-:W-:-:S07]  /*1cb0*/  SEL R13, R13, 0x1, !P0 ;  /* 0x000000010d0d7807 */ /* 0x000fce0004000000 */
[----:B------:R-:W-:Y:S05]  /*1cc0*/  @!P1 BRA `(.L_x_38) ;  /* 0xffffffe800849947 */ /* 0x000fea000383ffff */
[----:B------:R-:W-:Y:S05]  /*1cd0*/  BSYNC.RECONVERGENT B1 ;  /* 0x0000000000017941 */ /* 0x000fea0003800200 */
.L_x_32:
[----:B------:R-:W-:-:S13]  /*1ce0*/  LOP3.LUT P0, RZ, R13, 0xff, RZ, 0xc0, !PT ;  /* 0x000000ff0dff7812 */ /* 0x000fda000780c0ff */
[----:B------:R-:W0:Y:S01]  /*1cf0*/  @P0 S2R R3, SR_CgaCtaId ;  /* 0x0000000000030919 */ /* 0x000e220000008800 */
[----:B------:R-:W-:Y:S01]  /*1d00*/  @P0 MOV R0, 0x400 ;  /* 0x0000040000000802 */ /* 0x000fe20000000f00 */
[----:B------:R-:W-:-:S03]  /*1d10*/  @P0 IMAD.MOV.U32 R5, RZ, RZ, 0x1 ;  /* 0x00000001ff050424 */ /* 0x000fc600078e00ff */
[----:B0-----:R-:W-:-:S05]  /*1d20*/  @P0 LEA R0, R3, R0, 0x18 ;  /* 0x0000000003000211 */ /* 0x001fca00078ec0ff */
[----:B------:R1:W-:Y:S02]  /*1d30*/  @P0 STS [R0+0x1004], R5 ;  /* 0x0010040500000388 */ /* 0x0003e40000000800 */
.L_x_29:
[----:B------:R-:W-:Y:S05]  /*1d40*/  BSYNC.RECONVERGENT B0 ;  /* 0x0000000000007941 */ /* 0x000fea0003800200 */
.L_x_28:
[----:B01----:R-:W0:Y:S01]  /*1d50*/  S2R R0, SR_TID.X ;  /* 0x0000000000007919 */ /* 0x003e220000002100 */
[----:B------:R-:W-:Y:S01]  /*1d60*/  BAR.SYNC.DEFER_BLOCKING 0x0 ;  /* 0x0000000000007b1d */ /* 0x000fe20000010000 */
[----:B0-----:R-:W-:-:S13]  /*1d70*/  ISETP.NE.AND P0, PT, R0, RZ, PT ;  /* 0x000000ff0000720c */ /* 0x001fda0003f05270 */
[----:B------:R-:W-:Y:S05]  /*1d80*/  @P0 EXIT ;  /* 0x000000000000094d */ /* 0x000fea0003800000 */
[----:B------:R-:W0:Y:S01]  /*1d90*/  S2UR UR5, SR_CgaCtaId ;  /* 0x00000000000579c3 */ /* 0x000e220000008800 */
[----:B------:R-:W-:Y:S02]  /*1da0*/  UMOV UR4, 0x400 ;  /* 0x0000040000047882 */ /* 0x000fe40000000000 */
[----:B0-----:R-:W-:-:S09]  /*1db0*/  ULEA UR4, UR5, UR4, 0x18 ;  /* 0x0000000405047291 */ /* 0x001fd2000f8ec0ff */
[----:B------:R-:W0:Y:S02]  /*1dc0*/  LDS R0, [UR4+0x1004] ;  /* 0x00100404ff007984 */ /* 0x000e240008000800 */
[----:B0-----:R-:W-:-:S13]  /*1dd0*/  ISETP.NE.AND P0, PT, R0, RZ, PT ;  /* 0x000000ff0000720c */ /* 0x001fda0003f05270 */
[----:B------:R-:W-:Y:S05]  /*1de0*/  @!P0 BRA `(.L_x_39) ;  /* 0x00000000000c8947 */ /* 0x000fea0003800000 */
[----:B--2---:R-:W0:Y:S01]  /*1df0*/  LDC.64 R2, c[0x0][0x398] ;  /* 0x0000e600ff027b82 */ /* 0x004e220000000a00 */
[----:B------:R-:W-:-:S05]  /*1e00*/  IMAD.MOV.U32 R5, RZ, RZ, 0x1 ;  /* 0x00000001ff057424 */ /* 0x000fca00078e00ff */
[----:B0-----:R0:W-:Y:S02]  /*1e10*/  REDG.E.OR.STRONG.GPU desc[UR10][R2.64], R5 ;  /* 0x000000050200798e */ /* 0x0011e4000f12e10a */
.L_x_39:
[----:B------:R-:W1:Y:S02]  /*1e20*/  LDS.U8 R0, [UR4+0x1008] ;  /* 0x00100804ff007984 */ /* 0x000e640008000000 */
[----:B-1----:R-:W-:-:S13]  /*1e30*/  ISETP.NE.AND P0, PT, R0, RZ, PT ;  /* 0x000000ff0000720c */ /* 0x002fda0003f05270 */
[----:B------:R-:W-:Y:S05]  /*1e40*/  @!P0 EXIT ;  /* 0x000000000000894d */ /* 0x000fea0003800000 */
[----:B------:R-:W-:Y:S01]  /*1e50*/  MOV R0, 0x8 ;  /* 0x0000000800007802 */ /* 0x000fe20000000f00 */
[----:B------:R-:W1:Y:S01]  /*1e60*/  LDCU.64 UR4, c[0x4][URZ] ;  /* 0x01000000ff0477ac */ /* 0x000e620008000a00 */
[----:B--2---:R-:W-:Y:S02]  /*1e70*/  CS2R R6, SRZ ;  /* 0x0000000000067805 */ /* 0x004fe4000001ff00 */
[----:B0-----:R0:W2:Y:S01]  /*1e80*/  LDC.64 R2, c[0x4][R0] ;  /* 0x0100000000027b82 */ /* 0x0010a20000000a00 */
[----:B-1----:R-:W-:Y:S02]  /*1e90*/  IMAD.U32 R4, RZ, RZ, UR4 ;  /* 0x00000004ff047e24 */ /* 0x002fe4000f8e00ff */
[----:B0-----:R-:W-:-:S07]  /*1ea0*/  IMAD.U32 R5, RZ, RZ, UR5 ;  /* 0x00000005ff057e24 */ /* 0x001fce000f8e00ff */
[----:B------:R-:W-:-:S07]  /*1eb0*/  LEPC R20, `(.L_x_40) ;  /* 0x000000001014794e */ /* 0x000fce0000000000 */
[----:B--2---:R-:W-:Y:S05]  /*1ec0*/  CALL.ABS.NOINC R2 ;  /* 0x0000000002007343 */ /* 0x004fea0003c00000 */
.L_x_40:
[----:B------:R-:W-:Y:S05]  /*1ed0*/  EXIT ;  /* 0x000000000000794d */ /* 0x000fea0003800000 */
.L_x_41:
        /* <DEDUP_REMOVED lines=10> */
.L_x_49:


//--------------------- .text._Z20algoA_initial_kernelPKiS0_iiPj --------------------------
	.section	.text._Z20algoA_initial_kernelPKiS0_iiPj,"ax",@progbits
	.align	128
        .global         _Z20algoA_initial_kernelPKiS0_iiPj
        .type           _Z20algoA_initial_kernelPKiS0_iiPj,@function
        .size           _Z20algoA_initial_kernelPKiS0_iiPj,(.L_x_50 - _Z20algoA_initial_kernelPKiS0_iiPj)
        .other          _Z20algoA_initial_kernelPKiS0_iiPj,@"STO_CUDA_ENTRY STV_DEFAULT"
_Z20algoA_initial_kernelPKiS0_iiPj:
.text._Z20algoA_initial_kernelPKiS0_iiPj:
[----:B------:R-:W-:Y:S01]  /*0000*/  LDC R1, c[0x0][0x37c] ;  /* 0x0000df00ff017b82 */ /* 0x000fe20000000800 */
[----:B------:R-:W0:Y:S07]  /*0010*/  S2R R3, SR_TID.X ;  /* 0x0000000000037919 */ /* 0x000e2e0000002100 */
[----:B------:R-:W0:Y:S01]  /*0020*/  S2UR UR4, SR_CTAID.X ;  /* 0x00000000000479c3 */ /* 0x000e220000002500 */
[----:B------:R-:W1:Y:S07]  /*0030*/  LDCU UR5, c[0x0][0x390] ;  /* 0x00007200ff0577ac */ /* 0x000e6e0008000800 */
[----:B------:R-:W0:Y:S02]  /*0040*/  LDC R0, c[0x0][0x360] ;  /* 0x0000d800ff007b82 */ /* 0x000e240000000800 */
[----:B0-----:R-:W-:-:S05]  /*0050*/  IMAD R0, R0, UR4, R3 ;  /* 0x0000000400007c24 */ /* 0x001fca000f8e0203 */
[----:B-1----:R-:W-:-:S13]  /*0060*/  ISETP.GE.AND P0, PT, R0, UR5, PT ;  /* 0x0000000500007c0c */ /* 0x002fda000bf06270 */
[----:B------:R-:W-:Y:S05]  /*0070*/  @P0 EXIT ;  /* 0x000000000000094d */ /* 0x000fea0003800000 */
[----:B------:R-:W0:Y:S01]  /*0080*/  LDC.64 R2, c[0x0][0x380] ;  /* 0x0000e000ff027b82 */ /* 0x000e220000000a00 */
[----:B------:R-:W1:Y:S01]  /*0090*/  LDCU.64 UR6, c[0x0][0x358] ;  /* 0x00006b00ff0677ac */ /* 0x000e620008000a00 */
[----:B0-----:R-:W-:-:S05]  /*00a0*/  IMAD.WIDE R2, R0, 0x4, R2 ;  /* 0x0000000400027825 */ /* 0x001fca00078e0202 */
[----:B-1----:R-:W2:Y:S04]  /*00b0*/  LDG.E.CONSTANT R6, desc[UR6][R2.64] ;  /* 0x0000000602067981 */ /* 0x002ea8000c1e9900 */
[----:B------:R-:W2:Y:S02]  /*00c0*/  LDG.E.CONSTANT R13, desc[UR6][R2.64+0x4] ;  /* 0x00000406020d7981 */ /* 0x000ea4000c1e9900 */
[----:B--2---:R-:W-:-:S13]  /*00d0*/  ISETP.GE.AND P0, PT, R6, R13, PT ;  /* 0x0000000d0600720c */ /* 0x004fda0003f06270 */
[----:B------:R-:W-:Y:S05]  /*00e0*/  @P0 EXIT ;  /* 0x000000000000094d */ /* 0x000fea0003800000 */
[--C-:B------:R-:W-:Y:S01]  /*00f0*/  IMAD.IADD R2, R13, 0x1, -R6.reuse ;  /* 0x000000010d027824 */ /* 0x100fe200078e0a06 */
[----:B------:R-:W0:Y:S01]  /*0100*/  LDCU UR4, c[0x0][0x394] ;  /* 0x00007280ff0477ac */ /* 0x000e220008000800 */
[----:B------:R-:W-:Y:S01]  /*0110*/  IMAD.IADD R4, R6, 0x1, -R13 ;  /* 0x0000000106047824 */ /* 0x000fe200078e0a0d */
[----:B------:R-:W-:Y:S02]  /*0120*/  BSSY.RECONVERGENT B0, `(.L_x_42) ;  /* 0x000001b000007945 */ /* 0x000fe40003800200 */
[----:B------:R-:W-:Y:S01]  /*0130*/  LOP3.LUT P1, R3, R2, 0x3, RZ, 0xc0, !PT ;  /* 0x0000000302037812 */ /* 0x000fe2000782c0ff */
[----:B------:R-:W1:Y:S01]  /*0140*/  LDCU.64 UR8, c[0x0][0x398] ;  /* 0x00007300ff0877ac */ /* 0x000e620008000a00 */
[----:B------:R-:W-:Y:S01]  /*0150*/  ISETP.GT.U32.AND P0, PT, R4, -0x4, PT ;  /* 0xfffffffc0400780c */ /* 0x000fe20003f04070 */
[----:B------:R-:W-:-:S10]  /*0160*/  IMAD.MOV.U32 R2, RZ, RZ, R6 ;  /* 0x000000ffff027224 */ /* 0x000fd400078e0006 */
[----:B------:R-:W-:Y:S05]  /*0170*/  @!P1 BRA `(.L_x_43) ;  /* 0x0000000000549947 */ /* 0x000fea0003800000 */
[----:B------:R-:W2:Y:S01]  /*0180*/  LDC.64 R4, c[0x0][0x388] ;  /* 0x0000e200ff047b82 */ /* 0x000ea20000000a00 */
[----:B------:R-:W-:Y:S02]  /*0190*/  IMAD.MOV R3, RZ, RZ, -R3 ;  /* 0x000000ffff037224 */ /* 0x000fe400078e0a03 */
[----:B------:R-:W-:-:S07]  /*01a0*/  IMAD.MOV.U32 R2, RZ, RZ, R6 ;  /* 0x000000ffff027224 */ /* 0x000fce00078e0006 */
.L_x_44:
[----:B--2---:R-:W-:-:S06]  /*01b0*/  IMAD.WIDE R6, R2, 0x4, R4 ;  /* 0x0000000402067825 */ /* 0x004fcc00078e0204 */
[----:B------:R-:W2:Y:S02]  /*01c0*/  LDG.E.CONSTANT R6, desc[UR6][R6.64] ;  /* 0x0000000606067981 */ /* 0x000ea4000c1e9900 */
[----:B--23--:R-:W-:-:S04]  /*01d0*/  SHF.R.S32.HI R9, RZ, 0x1f, R6 ;  /* 0x0000001fff097819 */ /* 0x00cfc80000011406 */
[----:B------:R-:W-:-:S04]  /*01e0*/  LEA.HI R9, R9, R6, RZ, 0x5 ;  /* 0x0000000609097211 */ /* 0x000fc800078f28ff */
[----:B------:R-:W-:-:S04]  /*01f0*/  SHF.R.S32.HI R8, RZ, 0x5, R9 ;  /* 0x00000005ff087819 */ /* 0x000fc80000011409 */
[----:B------:R-:W-:-:S03]  /*0200*/  SHF.R.S32.HI R9, RZ, 0x1f, R8 ;  /* 0x0000001fff097819 */ /* 0x000fc60000011408 */
[----:B0-----:R-:W-:-:S03]  /*0210*/  IMAD.WIDE R8, R0, UR4, R8 ;  /* 0x0000000400087c25 */ /* 0x001fc6000f8e0208 */
[----:B-1----:R-:W-:-:S04]  /*0220*/  LEA R10, P1, R8, UR8, 0x2 ;  /* 0x00000008080a7c11 */ /* 0x002fc8000f8210ff */
[----:B------:R-:W-:-:S05]  /*0230*/  LEA.HI.X R11, R8, UR9, R9, 0x2, P1 ;  /* 0x00000009080b7c11 */ /* 0x000fca00088f1409 */
[----:B------:R-:W2:Y:S01]  /*0240*/  LDG.E R9, desc[UR6][R10.64] ;  /* 0x000000060a097981 */ /* 0x000ea2000c1e1900 */
[----:B------:R-:W-:Y:S02]  /*0250*/  IMAD.MOV.U32 R15, RZ, RZ, 0x1 ;  /* 0x00000001ff0f7424 */ /* 0x000fe400078e00ff */
[----:B------:R-:W-:Y:S02]  /*0260*/  VIADD R3, R3, 0x1 ;  /* 0x0000000103037836 */ /* 0x000fe40000000000 */
[----:B------:R-:W-:Y:S01]  /*0270*/  VIADD R2, R2, 0x1 ;  /* 0x0000000102027836 */ /* 0x000fe20000000000 */
[----:B------:R-:W-:Y:S02]  /*0280*/  SHF.L.W.U32 R8, R15, R6, RZ ;  /* 0x000000060f087219 */ /* 0x000fe40000000eff */
[----:B------:R-:W-:Y:S02]  /*0290*/  ISETP.NE.AND P1, PT, R3, RZ, PT ;  /* 0x000000ff0300720c */ /* 0x000fe40003f25270 */
[----:B--2---:R-:W-:-:S05]  /*02a0*/  LOP3.LUT R9, R8, R9, RZ, 0xfc, !PT ;  /* 0x0000000908097212 */ /* 0x004fca00078efcff */
[----:B------:R3:W-:Y:S06]  /*02b0*/  STG.E desc[UR6][R10.64], R9 ;  /* 0x000000090a007986 */ /* 0x0007ec000c101906 */
[----:B------:R-:W-:Y:S05]  /*02c0*/  @P1 BRA `(.L_x_44) ;  /* 0xfffffffc00b81947 */ /* 0x000fea000383ffff */
.L_x_43:
[----:B01----:R-:W-:Y:S05]  /*02d0*/  BSYNC.RECONVERGENT B0 ;  /* 0x0000000000007941 */ /* 0x003fea0003800200 */
.L_x_42:
[----:B------:R-:W-:Y:S05]  /*02e0*/  @P0 EXIT ;  /* 0x000000000000094d */ /* 0x000fea0003800000 */
[----:B------:R-:W0:Y:S01]  /*02f0*/  LDCU.64 UR4, c[0x0][0x388] ;  /* 0x00007100ff0477ac */ /* 0x000e220008000a00 */
[----:B------:R-:W-:Y:S01]  /*0300*/  IMAD.IADD R3, R2, 0x1, -R13 ;  /* 0x0000000102037824 */ /* 0x000fe200078e0a0d */
[----:B------:R-:W1:Y:S01]  /*0310*/  LDCU UR8, c[0x0][0x394] ;  /* 0x00007280ff0877ac */ /* 0x000e620008000800 */
[----:B------:R-:W2:Y:S01]  /*0320*/  LDCU.64 UR10, c[0x0][0x398] ;  /* 0x00007300ff0a77ac */ /* 0x000ea20008000a00 */
[----:B0-----:R-:W-:-:S04]  /*0330*/  UIADD3 UR4, UP0, UPT, UR4, 0x8, URZ ;  /* 0x0000000804047890 */ /* 0x001fc8000ff1e0ff */
[----:B-12---:R-:W-:-:S12]  /*0340*/  UIADD3.X UR5, UPT, UPT, URZ, UR5, URZ, UP0, !UPT ;  /* 0x00000005ff057290 */ /* 0x006fd800087fe4ff */
.L_x_45:
[----:B------:R-:W-:Y:S02]  /*0350*/  IMAD.U32 R8, RZ, RZ, UR4 ;  /* 0x00000004ff087e24 */ /* 0x000fe4000f8e00ff */
[----:B-1-3--:R-:W-:Y:S02]  /*0360*/  IMAD.U32 R9, RZ, RZ, UR5 ;  /* 0x00000005ff097e24 */ /* 0x00afe4000f8e00ff */
[----:B------:R-:W-:-:S05]  /*0370*/  IMAD.WIDE R8, R2, 0x4, R8 ;  /* 0x0000000402087825 */ /* 0x000fca00078e0208 */
[----:B------:R-:W2:Y:S04]  /*0380*/  LDG.E.CONSTANT R13, desc[UR6][R8.64+-0x8] ;  /* 0xfffff806080d7981 */ /* 0x000ea8000c1e9900 */
[----:B------:R-:W3:Y:S01]  /*0390*/  LDG.E.CONSTANT R5, desc[UR6][R8.64+-0x4] ;  /* 0xfffffc0608057981 */ /* 0x000ee2000c1e9900 */
[----:B--2---:R-:W-:-:S04]  /*03a0*/  SHF.R.S32.HI R4, RZ, 0x1f, R13 ;  /* 0x0000001fff047819 */ /* 0x004fc8000001140d */
[----:B------:R-:W-:-:S04]  /*03b0*/  LEA.HI R4, R4, R13, RZ, 0x5 ;  /* 0x0000000d04047211 */ /* 0x000fc800078f28ff */
[----:B------:R-:W-:-:S04]  /*03c0*/  SHF.R.S32.HI R6, RZ, 0x5, R4 ;  /* 0x00000005ff067819 */ /* 0x000fc80000011404 */
[----:B------:R-:W-:-:S03]  /*03d0*/  SHF.R.S32.HI R7, RZ, 0x1f, R6 ;  /* 0x0000001fff077819 */ /* 0x000fc60000011406 */
[----:B------:R-:W-:-:S03]  /*03e0*/  IMAD.WIDE R6, R0, UR8, R6 ;  /* 0x0000000800067c25 */ /* 0x000fc6000f8e0206 */
[----:B------:R-:W-:-:S04]  /*03f0*/  LEA R10, P0, R6, UR10, 0x2 ;  /* 0x0000000a060a7c11 */ /* 0x000fc8000f8010ff */
[----:B------:R-:W-:-:S05]  /*0400*/  LEA.HI.X R11, R6, UR11, R7, 0x2, P0 ;  /* 0x0000000b060b7c11 */ /* 0x000fca00080f1407 */
[----:B------:R-:W2:Y:S01]  /*0410*/  LDG.E R16, desc[UR6][R10.64] ;  /* 0x000000060a107981 */ /* 0x000ea2000c1e1900 */
[----:B---3--:R-:W-:-:S04]  /*0420*/  SHF.R.S32.HI R4, RZ, 0x1f, R5 ;  /* 0x0000001fff047819 */ /* 0x008fc80000011405 */
[----:B------:R-:W-:Y:S02]  /*0430*/  LEA.HI R6, R4, R5, RZ, 0x5 ;  /* 0x0000000504067211 */ /* 0x000fe400078f28ff */
[----:B------:R-:W3:Y:S02]  /*0440*/  LDG.E.CONSTANT R4, desc[UR6][R8.64] ;  /* 0x0000000608047981 */ /* 0x000ee4000c1e9900 */
[----:B------:R-:W-:-:S04]  /*0450*/  SHF.R.S32.HI R6, RZ, 0x5, R6 ;  /* 0x00000005ff067819 */ /* 0x000fc80000011406 */
[--C-:B------:R-:W-:Y:S01]  /*0460*/  SHF.R.S32.HI R7, RZ, 0x1f, R6.reuse ;  /* 0x0000001fff077819 */ /* 0x100fe20000011406 */
[----:B------:R-:W-:Y:S01]  /*0470*/  IMAD.MOV.U32 R12, RZ, RZ, 0x1 ;  /* 0x00000001ff0c7424 */ /* 0x000fe200078e00ff */
[----:B------:R-:W4:Y:S01]  /*0480*/  LDG.E.CONSTANT R9, desc[UR6][R8.64+0x4] ;  /* 0x0000040608097981 */ /* 0x000f22000c1e9900 */
[----:B------:R-:W-:-:S03]  /*0490*/  IMAD.WIDE R14, R0, UR8, R6 ;  /* 0x00000008000e7c25 */ /* 0x000fc6000f8e0206 */
[----:B------:R-:W-:Y:S02]  /*04a0*/  SHF.L.W.U32 R13, R12, R13, RZ ;  /* 0x0000000d0c0d7219 */ /* 0x000fe40000000eff */
[----:B------:R-:W-:-:S04]  /*04b0*/  LEA R6, P0, R14, UR10, 0x2 ;  /* 0x0000000a0e067c11 */ /* 0x000fc8000f8010ff */
[----:B------:R-:W-:Y:S02]  /*04c0*/  LEA.HI.X R7, R14, UR11, R15, 0x2, P0 ;  /* 0x0000000b0e077c11 */ /* 0x000fe400080f140f */
[----:B--2---:R-:W-:-:S05]  /*04d0*/  LOP3.LUT R13, R13, R16, RZ, 0xfc, !PT ;  /* 0x000000100d0d7212 */ /* 0x004fca00078efcff */
[----:B------:R0:W-:Y:S04]  /*04e0*/  STG.E desc[UR6][R10.64], R13 ;  /* 0x0000000d0a007986 */ /* 0x0001e8000c101906 */
[----:B------:R-:W2:Y:S01]  /*04f0*/  LDG.E R18, desc[UR6][R6.64] ;  /* 0x0000000606127981 */ /* 0x000ea2000c1e1900 */
[----:B---3--:R-:W-:-:S04]  /*0500*/  SHF.R.S32.HI R15, RZ, 0x1f, R4 ;  /* 0x0000001fff0f7819 */ /* 0x008fc80000011404 */
[----:B------:R-:W-:-:S04]  /*0510*/  LEA.HI R15, R15, R4, RZ, 0x5 ;  /* 0x000000040f0f7211 */ /* 0x000fc800078f28ff */
[----:B------:R-:W-:-:S04]  /*0520*/  SHF.R.S32.HI R14, RZ, 0x5, R15 ;  /* 0x00000005ff0e7819 */ /* 0x000fc8000001140f */
[----:B------:R-:W-:-:S03]  /*0530*/  SHF.R.S32.HI R15, RZ, 0x1f, R14 ;  /* 0x0000001fff0f7819 */ /* 0x000fc6000001140e */
[----:B------:R-:W-:Y:S01]  /*0540*/  IMAD.WIDE R16, R0, UR8, R14 ;  /* 0x0000000800107c25 */ /* 0x000fe2000f8e020e */
[----:B------:R-:W-:Y:S02]  /*0550*/  SHF.L.W.U32 R5, R12, R5, RZ ;  /* 0x000000050c057219 */ /* 0x000fe40000000eff */
[----:B------:R-:W-:-:S04]  /*0560*/  LEA R14, P0, R16, UR10, 0x2 ;  /* 0x0000000a100e7c11 */ /* 0x000fc8000f8010ff */
[----:B------:R-:W-:Y:S02]  /*0570*/  LEA.HI.X R15, R16, UR11, R17, 0x2, P0 ;  /* 0x0000000b100f7c11 */ /* 0x000fe400080f1411 */
[----:B--2---:R-:W-:-:S05]  /*0580*/  LOP3.LUT R5, R5, R18, RZ, 0xfc, !PT ;  /* 0x0000001205057212 */ /* 0x004fca00078efcff */
[----:B------:R1:W-:Y:S04]  /*0590*/  STG.E desc[UR6][R6.64], R5 ;  /* 0x0000000506007986 */ /* 0x0003e8000c101906 */
[----:B0-----:R-:W2:Y:S01]  /*05a0*/  LDG.E R13, desc[UR6][R14.64] ;  /* 0x000000060e0d7981 */ /* 0x001ea2000c1e1900 */
[----:B----4-:R-:W-:-:S04]  /*05b0*/  SHF.R.S32.HI R10, RZ, 0x1f, R9 ;  /* 0x0000001fff0a7819 */ /* 0x010fc80000011409 */
        /* <DEDUP_REMOVED lines=9> */
[----:B------:R-:W2:Y:S01]  /*0650*/  LDG.E R4, desc[UR6][R10.64] ;  /* 0x000000060a047981 */ /* 0x000ea2000c1e1900 */
[----:B------:R-:W-:Y:S01]  /*0660*/  SHF.L.W.U32 R9, R12, R9, RZ ;  /* 0x000000090c097219 */ /* 0x000fe20000000eff */
[----:B------:R-:W-:-:S05]  /*0670*/  VIADD R3, R3, 0x4 ;  /* 0x0000000403037836 */ /* 0x000fca0000000000 */
[----:B------:R-:W-:Y:S01]  /*0680*/  ISETP.NE.AND P0, PT, R3, RZ, PT ;  /* 0x000000ff0300720c */ /* 0x000fe20003f05270 */
[----:B------:R-:W-:Y:S01]  /*0690*/  VIADD R2, R2, 0x4 ;  /* 0x0000000402027836 */ /* 0x000fe20000000000 */
[----:B--2---:R-:W-:-:S05]  /*06a0*/  LOP3.LUT R9, R9, R4, RZ, 0xfc, !PT ;  /* 0x0000000409097212 */ /* 0x004fca00078efcff */
[----:B------:R1:W-:Y:S06]  /*06b0*/  STG.E desc[UR6][R10.64], R9 ;  /* 0x000000090a007986 */ /* 0x0003ec000c101906 */
[----:B------:R-:W-:Y:S05]  /*06c0*/  @P0 BRA `(.L_x_45) ;  /* 0xfffffffc00200947 */ /* 0x000fea000383ffff */
[----:B------:R-:W-:Y:S05]  /*06d0*/  EXIT ;  /* 0x000000000000794d */ /* 0x000fea0003800000 */
.L_x_46:
        /* <DEDUP_REMOVED lines=10> */
.L_x_50:


//--------------------- .nv.global.init           --------------------------
	.section	.nv.global.init,"aw",@progbits
.nv.global.init:
	.type		$str,@object
	.size		$str,(.L_0 - $str)
$str:
        /*0000*/ 	.byte	0x4f, 0x76, 0x65, 0x72, 0x66, 0x6c, 0x6f, 0x77, 0x20, 0x74, 0x72, 0x69, 0x67, 0x67, 0x65, 0x72
        /*0010*/ 	.byte	0x65, 0x64, 0x0a, 0x00
.L_0:


//--------------------- .nv.shared.reserved.0     --------------------------
	.section	.nv.shared.reserved.0,"aw",@nobits
	.weak		__nv_reservedSMEM_offset_0_alias
	.size		__nv_reservedSMEM_offset_0_alias, 0, 64
	.other		__nv_reservedSMEM_offset_0_alias,@"STO_CUDA_RESERVED_SHARED STV_DEFAULT"
__nv_reservedSMEM_offset_0_alias:
	.zero		0
	.zero		64


//--------------------- .nv.shared._Z21external_count_kernelPKiS0_iPKjiiPj --------------------------
	.section	.nv.shared._Z21external_count_kernelPKiS0_iPKjiiPj,"aw",@nobits
	.sectionflags	@""
	.align	4
.nv.shared._Z21external_count_kernelPKiS0_iPKjiiPj:
	.zero		2048


//--------------------- .nv.shared._Z17algoA_iter_kerneliiPKjPjPi --------------------------
	.section	.nv.shared._Z17algoA_iter_kerneliiPKjPjPi,"aw",@nobits
	.sectionflags	@""
	.align	4
.nv.shared._Z17algoA_iter_kerneliiPKjPjPi:
	.zero		5129


//--------------------- .nv.constant0._Z20external_emit_kernelPKiS0_iPKjiiPKlS4_PiP10DevicePair --------------------------
	.section	.nv.constant0._Z20external_emit_kernelPKiS0_iPKjiiPKlS4_PiP10DevicePair,"a",@progbits
	.sectionflags	@""
	.align	4
.nv.constant0._Z20external_emit_kernelPKiS0_iPKjiiPKlS4_PiP10DevicePair:
	.zero		968


//--------------------- .nv.constant0._Z21external_count_kernelPKiS0_iPKjiiPj --------------------------
	.section	.nv.constant0._Z21external_count_kernelPKiS0_iPKjiiPj,"a",@progbits
	.sectionflags	@""
	.align	4
.nv.constant0._Z21external_count_kernelPKiS0_iPKjiiPj:
	.zero		944


//--------------------- .nv.constant0._Z17algoA_iter_kerneliiPKjPjPi --------------------------
	.section	.nv.constant0._Z17algoA_iter_kerneliiPKjPjPi,"a",@progbits
	.sectionflags	@""
	.align	4
.nv.constant0._Z17algoA_iter_kerneliiPKjPjPi:
	.zero		928


//--------------------- .nv.constant0._Z20algoA_initial_kernelPKiS0_iiPj --------------------------
	.section	.nv.constant0._Z20algoA_initial_kernelPKiS0_iiPj,"a",@progbits
	.sectionflags	@""
	.align	4
.nv.constant0._Z20algoA_initial_kernelPKiS0_iiPj:
	.zero		928


//--------------------- SYMBOLS --------------------------

	.type		.nv.reservedSmem.offset0,@object
	.size		.nv.reservedSmem.offset0,0x4
	.type		.nv.reservedSmem.cap,@object
	.size		.nv.reservedSmem.cap,0x4
	.type		vprintf,@function
